//
// Generated by NVIDIA NVVM Compiler
//
// Compiler Build ID: CL-36424714
// Cuda compilation tools, release 13.0, V13.0.88
// Based on NVVM 20.0.0
//

.version 9.0
.target sm_100
.address_size 64

	// .globl	cRRTCKernel
.extern .func  (.param .b32 func_retval0) vprintf
(
	.param .b64 vprintf_param_0,
	.param .b64 vprintf_param_1
)
;
.global .align 4 .u32 startTreeCounter;
.global .align 4 .u32 goalTreeCounter;
.global .align 4 .u32 sampledCounter;
.const .align 4 .b8 joint_poses[1920] = {0, 0, 128, 63, 0, 0, 0, 0, 0, 0, 0, 0, 0, 0, 0, 0, 0, 0, 0, 0, 0, 0, 128, 63, 0, 0, 0, 0, 0, 0, 0, 0, 0, 0, 0, 0, 0, 0, 0, 0, 0, 0, 128, 63, 0, 0, 0, 0, 0, 0, 0, 0, 0, 0, 0, 0, 0, 0, 0, 0, 0, 0, 128, 63, 0, 0, 128, 63, 0, 0, 0, 0, 0, 0, 0, 0, 128, 72, 255, 189, 0, 0, 0, 0, 189, 55, 134, 182, 0, 0, 128, 191, 114, 167, 116, 62, 0, 0, 0, 0, 0, 0, 128, 63, 189, 55, 134, 182, 200, 94, 159, 62, 0, 0, 0, 0, 0, 0, 0, 0, 0, 0, 0, 0, 0, 0, 128, 63, 0, 0, 128, 63, 0, 0, 0, 128, 0, 0, 0, 0, 64, 246, 90, 190, 0, 0, 0, 0, 0, 0, 128, 63, 0, 0, 0, 0, 139, 224, 63, 62, 0, 0, 0, 128, 0, 0, 0, 128, 0, 0, 128, 63, 120, 156, 98, 61, 0, 0, 0, 0, 0, 0, 0, 0, 0, 0, 0, 0, 0, 0, 128, 63, 0, 0, 128, 63, 0, 0, 0, 128, 0, 0, 0, 0, 64, 246, 90, 62, 0, 0, 0, 0, 0, 0, 128, 63, 0, 0, 0, 0, 139, 224, 63, 62, 0, 0, 0, 128, 0, 0, 0, 128, 0, 0, 128, 63, 120, 156, 98, 61, 0, 0, 0, 0, 0, 0, 0, 0, 0, 0, 0, 0, 0, 0, 128, 63, 0, 0, 128, 63, 0, 0, 0, 128, 0, 0, 0, 0, 198, 54, 169, 58, 0, 0, 0, 0, 0, 0, 128, 63, 0, 0, 0, 0, 139, 224, 63, 62, 0, 0, 0, 128, 0, 0, 0, 128, 0, 0, 128, 63, 120, 156, 98, 61, 0, 0, 0, 0, 0, 0, 0, 0, 0, 0, 0, 0, 0, 0, 128, 63, 0, 0, 128, 63, 0, 0, 0, 0, 0, 0, 0, 128, 215, 163, 112, 62, 0, 0, 0, 0, 0, 0, 128, 191, 0, 0, 0, 0, 0, 0, 0, 0, 0, 0, 0, 0, 0, 0, 0, 128, 0, 0, 128, 191, 134, 90, 147, 62, 0, 0, 0, 0, 0, 0, 0, 0, 0, 0, 0, 0, 0, 0, 128, 63, 0, 0, 128, 63, 0, 0, 0, 128, 0, 0, 0, 0, 64, 246, 90, 190, 0, 0, 0, 0, 0, 0, 128, 63, 0, 0, 0, 0, 139, 224, 63, 190, 0, 0, 0, 128, 0, 0, 0, 128, 0, 0, 128, 63, 120, 156, 98, 61, 0, 0, 0, 0, 0, 0, 0, 0, 0, 0, 0, 0, 0, 0, 128, 63, 0, 0, 128, 63, 0, 0, 0, 128, 0, 0, 0, 0, 64, 246, 90, 62, 0, 0, 0, 0, 0, 0, 128, 63, 0, 0, 0, 0, 139, 224, 63, 190, 0, 0, 0, 128, 0, 0, 0, 128, 0, 0, 128, 63, 120, 156, 98, 61, 0, 0, 0, 0, 0, 0, 0, 0, 0, 0, 0, 0, 0, 0, 128, 63, 0, 0, 128, 63, 0, 0, 0, 128, 0, 0, 0, 0, 198, 54, 169, 58, 0, 0, 0, 0, 0, 0, 128, 63, 0, 0, 0, 0, 139, 224, 63, 190, 0, 0, 0, 128, 0, 0, 0, 128, 0, 0, 128, 63, 120, 156, 98, 61, 0, 0, 0, 0, 0, 0, 0, 0, 0, 0, 0, 0, 0, 0, 128, 63, 0, 0, 128, 63, 0, 0, 0, 128, 0, 0, 0, 0, 133, 235, 177, 189, 0, 0, 0, 0, 0, 0, 128, 63, 0, 0, 0, 0, 0, 0, 0, 0, 0, 0, 0, 128, 0, 0, 0, 128, 0, 0, 128, 63, 217, 61, 193, 62, 0, 0, 0, 0, 0, 0, 0, 0, 0, 0, 0, 0, 0, 0, 128, 63, 0, 0, 128, 63, 0, 0, 0, 128, 0, 0, 0, 0, 133, 235, 177, 189, 0, 0, 0, 0, 0, 0, 128, 63, 0, 0, 0, 0, 0, 0, 0, 0, 0, 0, 0, 128, 0, 0, 0, 128, 0, 0, 128, 63, 129, 62, 193, 62, 0, 0, 0, 0, 0, 0, 0, 0, 0, 0, 0, 0, 0, 0, 128, 63, 0, 0, 128, 63, 0, 0, 0, 0, 0, 0, 0, 0, 0, 0, 0, 0, 0, 0, 0, 0, 0, 0, 128, 63, 0, 0, 0, 0, 0, 0, 0, 0, 0, 0, 0, 0, 0, 0, 0, 0, 0, 0, 128, 63, 0, 0, 0, 0, 0, 0, 0, 0, 0, 0, 0, 0, 0, 0, 0, 0, 0, 0, 128, 63, 0, 0, 128, 63, 0, 0, 0, 0, 0, 0, 0, 0, 0, 0, 0, 0, 0, 0, 0, 0, 0, 0, 128, 63, 0, 0, 0, 0, 0, 0, 0, 0, 0, 0, 0, 0, 0, 0, 0, 0, 0, 0, 128, 63, 0, 0, 0, 0, 0, 0, 0, 0, 0, 0, 0, 0, 0, 0, 0, 0, 0, 0, 128, 63, 0, 0, 128, 63, 0, 0, 0, 0, 0, 0, 0, 0, 154, 153, 89, 61, 0, 0, 0, 0, 0, 0, 128, 63, 0, 0, 0, 0, 0, 0, 0, 0, 0, 0, 0, 0, 0, 0, 0, 0, 0, 0, 128, 63, 70, 94, 26, 63, 0, 0, 0, 0, 0, 0, 0, 0, 0, 0, 0, 0, 0, 0, 128, 63, 0, 0, 128, 63, 0, 0, 0, 0, 0, 0, 0, 0, 98, 243, 17, 62, 0, 0, 0, 0, 0, 0, 128, 63, 0, 0, 0, 0, 0, 0, 0, 0, 0, 0, 0, 0, 0, 0, 0, 0, 0, 0, 128, 63, 92, 144, 109, 61, 0, 0, 0, 0, 0, 0, 0, 0, 0, 0, 0, 0, 0, 0, 128, 63, 0, 0, 128, 63, 0, 0, 0, 0, 0, 0, 0, 0, 174, 71, 97, 61, 0, 0, 0, 0, 0, 0, 128, 63, 0, 0, 0, 0, 0, 0, 0, 0, 0, 0, 0, 0, 0, 0, 0, 0, 0, 0, 128, 63, 236, 81, 184, 60, 0, 0, 0, 0, 0, 0, 0, 0, 0, 0, 0, 0, 0, 0, 128, 63, 0, 0, 128, 63, 0, 0, 0, 0, 0, 0, 0, 0, 0, 0, 0, 0, 0, 0, 0, 0, 0, 0, 128, 63, 0, 0, 0, 0, 236, 81, 56, 61, 0, 0, 0, 0, 0, 0, 0, 0, 0, 0, 128, 63, 0, 0, 0, 0, 0, 0, 0, 0, 0, 0, 0, 0, 0, 0, 0, 0, 0, 0, 128, 63, 0, 0, 0, 0, 0, 0, 0, 0, 0, 0, 128, 63, 0, 0, 0, 0, 0, 0, 128, 191, 0, 0, 0, 0, 0, 0, 0, 0, 0, 0, 0, 0, 0, 0, 0, 0, 0, 0, 128, 191, 0, 0, 0, 0, 0, 0, 0, 0, 0, 0, 0, 0, 0, 0, 0, 0, 0, 0, 0, 0, 0, 0, 128, 63, 0, 0, 128, 63, 0, 0, 0, 0, 0, 0, 0, 0, 0, 0, 0, 0, 0, 0, 0, 0, 0, 0, 128, 63, 0, 0, 0, 0, 10, 215, 163, 60, 0, 0, 0, 0, 0, 0, 0, 0, 0, 0, 128, 63, 0, 0, 0, 0, 0, 0, 0, 0, 0, 0, 0, 0, 0, 0, 0, 0, 0, 0, 128, 63, 0, 0, 0, 0, 0, 0, 0, 0, 0, 0, 128, 63, 0, 0, 0, 0, 0, 0, 128, 191, 0, 0, 0, 0, 0, 0, 0, 0, 0, 0, 0, 0, 0, 0, 0, 0, 0, 0, 128, 191, 0, 0, 0, 0, 0, 0, 0, 0, 0, 0, 0, 0, 0, 0, 0, 0, 0, 0, 0, 0, 0, 0, 128, 63, 0, 0, 128, 63, 0, 0, 0, 0, 0, 0, 0, 0, 134, 201, 244, 61, 0, 0, 0, 0, 0, 0, 128, 63, 0, 0, 0, 0, 0, 0, 0, 0, 0, 0, 0, 0, 0, 0, 0, 0, 0, 0, 128, 63, 20, 121, 178, 62, 0, 0, 0, 0, 0, 0, 0, 0, 0, 0, 0, 0, 0, 0, 128, 63, 0, 0, 128, 63, 0, 0, 0, 0, 0, 0, 0, 0, 178, 157, 239, 61, 0, 0, 0, 0, 0, 0, 128, 63, 0, 0, 0, 0, 0, 0, 0, 0, 0, 0, 0, 0, 0, 0, 0, 0, 0, 0, 128, 63, 143, 194, 117, 61, 0, 0, 0, 0, 0, 0, 0, 0, 0, 0, 0, 0, 0, 0, 128, 63, 0, 0, 128, 63, 0, 0, 0, 0, 0, 0, 0, 0, 137, 65, 96, 62, 0, 0, 0, 0, 0, 0, 128, 63, 0, 0, 0, 0, 0, 0, 0, 0, 0, 0, 0, 0, 0, 0, 0, 0, 0, 0, 128, 63, 0, 0, 0, 0, 0, 0, 0, 0, 0, 0, 0, 0, 0, 0, 0, 0, 0, 0, 128, 63, 0, 0, 128, 63, 0, 0, 0, 0, 0, 0, 0, 0, 39, 49, 8, 62, 0, 0, 0, 0, 0, 0, 128, 63, 0, 0, 0, 0, 0, 0, 0, 0, 0, 0, 0, 0, 0, 0, 0, 0, 0, 0, 128, 63, 0, 0, 0, 0, 0, 0, 0, 0, 0, 0, 0, 0, 0, 0, 0, 0, 0, 0, 128, 63, 0, 0, 128, 63, 0, 0, 0, 0, 0, 0, 0, 0, 94, 186, 73, 62, 0, 0, 0, 0, 0, 0, 128, 63, 0, 0, 0, 0, 0, 0, 0, 0, 0, 0, 0, 0, 0, 0, 0, 0, 0, 0, 128, 63, 0, 0, 0, 0, 0, 0, 0, 0, 0, 0, 0, 0, 0, 0, 0, 0, 0, 0, 128, 63, 0, 0, 128, 63, 0, 0, 0, 0, 0, 0, 0, 0, 219, 249, 254, 61, 0, 0, 0, 0, 0, 0, 128, 63, 0, 0, 0, 0, 0, 0, 0, 0, 0, 0, 0, 0, 0, 0, 0, 0, 0, 0, 128, 63, 0, 0, 0, 0, 0, 0, 0, 0, 0, 0, 0, 0, 0, 0, 0, 0, 0, 0, 128, 63, 0, 0, 128, 63, 0, 0, 0, 0, 0, 0, 0, 0, 242, 210, 13, 62, 0, 0, 0, 0, 0, 0, 128, 63, 0, 0, 0, 0, 0, 0, 0, 0, 0, 0, 0, 0, 0, 0, 0, 0, 0, 0, 128, 63, 0, 0, 0, 0, 0, 0, 0, 0, 0, 0, 0, 0, 0, 0, 0, 0, 0, 0, 128, 63, 0, 0, 128, 63, 0, 0, 0, 0, 0, 0, 0, 0, 222, 113, 42, 62, 0, 0, 0, 0, 0, 0, 128, 63, 0, 0, 0, 0, 0, 0, 0, 0, 0, 0, 0, 0, 0, 0, 0, 0, 0, 0, 128, 63, 0, 0, 0, 0, 0, 0, 0, 0, 0, 0, 0, 0, 0, 0, 0, 0, 0, 0, 128, 63, 0, 0, 128, 63, 0, 0, 0, 0, 0, 0, 0, 0, 0, 0, 0, 0, 0, 0, 0, 0, 0, 0, 128, 63, 0, 0, 0, 0, 36, 185, 124, 188, 0, 0, 0, 0, 0, 0, 0, 0, 0, 0, 128, 63, 0, 0, 0, 0, 0, 0, 0, 0, 0, 0, 0, 0, 0, 0, 0, 0, 0, 0, 128, 63, 0, 0, 128, 63, 0, 0, 0, 0, 0, 0, 0, 0, 0, 0, 0, 0, 0, 0, 0, 0, 0, 0, 128, 63, 0, 0, 0, 0, 36, 185, 124, 60, 0, 0, 0, 0, 0, 0, 0, 0, 0, 0, 128, 63, 0, 0, 0, 0, 0, 0, 0, 0, 0, 0, 0, 0, 0, 0, 0, 0, 0, 0, 128, 63};
.const .align 4 .b8 joint_axes[360] = {0, 0, 0, 0, 0, 0, 0, 0, 0, 0, 0, 0, 0, 0, 0, 0, 0, 0, 0, 0, 0, 0, 0, 0, 0, 0, 0, 0, 0, 0, 128, 63, 0, 0, 0, 0, 0, 0, 0, 0, 0, 0, 128, 63, 0, 0, 0, 0, 0, 0, 0, 0, 0, 0, 128, 63, 0, 0, 0, 0, 0, 0, 0, 0, 0, 0, 0, 0, 0, 0, 0, 0, 0, 0, 0, 0, 0, 0, 128, 63, 0, 0, 0, 0, 0, 0, 0, 0, 0, 0, 128, 63, 0, 0, 0, 0, 0, 0, 0, 0, 0, 0, 128, 63, 0, 0, 0, 0, 0, 0, 0, 0, 0, 0, 0, 0, 0, 0, 0, 0, 0, 0, 0, 0, 0, 0, 0, 0, 0, 0, 128, 63, 0, 0, 0, 0, 0, 0, 0, 0, 0, 0, 128, 191, 0, 0, 0, 0, 0, 0, 0, 0, 0, 0, 0, 0, 0, 0, 0, 0, 0, 0, 0, 0, 0, 0, 128, 63, 0, 0, 0, 0, 0, 0, 128, 63, 0, 0, 0, 0, 0, 0, 0, 0, 0, 0, 0, 0, 0, 0, 0, 0, 0, 0, 0, 0, 0, 0, 0, 0, 0, 0, 0, 0, 0, 0, 0, 0, 0, 0, 0, 0, 0, 0, 0, 0, 0, 0, 0, 0, 0, 0, 0, 0, 0, 0, 0, 0, 0, 0, 0, 0, 0, 0, 0, 0, 0, 0, 0, 0, 0, 0, 0, 0, 0, 0, 0, 0, 0, 0, 128, 63, 0, 0, 0, 0, 0, 0, 128, 63, 0, 0, 0, 0, 0, 0, 128, 63, 0, 0, 0, 0, 0, 0, 0, 0, 0, 0, 0, 0, 0, 0, 128, 63, 0, 0, 0, 0, 0, 0, 128, 63, 0, 0, 0, 0, 0, 0, 0, 0, 0, 0, 0, 0, 0, 0, 128, 63, 0, 0, 0, 0, 0, 0, 128, 63, 0, 0, 0, 0, 0, 0, 0, 0, 0, 0, 0, 0, 0, 0, 0, 0, 0, 0, 0, 0, 0, 0, 0, 0, 0, 0, 128, 191, 0, 0, 0, 0, 0, 0, 0, 0, 0, 0, 128, 63};
// _ZZ11cRRTCKernelE14tree_to_expand has been demoted
// _ZZ11cRRTCKernelE28tree_to_expand_parent_indexs has been demoted
// _ZZ11cRRTCKernelE22localTargetTreeCounter has been demoted
// _ZZ11cRRTCKernelE19localSampledCounter has been demoted
// _ZZ11cRRTCKernelE21localStartTreeCounter has been demoted
// _ZZ11cRRTCKernelE20localGoalTreeCounter has been demoted
// _ZZ11cRRTCKernelE29partial_distance_cost_from_nn has been demoted
// _ZZ11cRRTCKernelE16partial_nn_index has been demoted
// _ZZ11cRRTCKernelE27local_sampled_configuration has been demoted
// _ZZ11cRRTCKernelE31local_nearest_neighbor_distance has been demoted
// _ZZ11cRRTCKernelE11motion_step has been demoted
.global .align 1 .b8 $str[27] = {108, 111, 99, 97, 108, 83, 116, 97, 114, 116, 84, 114, 101, 101, 67, 111, 117, 110, 116, 101, 114, 58, 32, 37, 100, 10};
.global .align 1 .b8 $str$1[26] = {108, 111, 99, 97, 108, 71, 111, 97, 108, 84, 114, 101, 101, 67, 111, 117, 110, 116, 101, 114, 58, 32, 37, 100, 10};
.global .align 1 .b8 $str$2[25] = {108, 111, 99, 97, 108, 83, 97, 109, 112, 108, 101, 100, 67, 111, 117, 110, 116, 101, 114, 58, 32, 37, 100, 10};
.global .align 1 .b8 $str$3[24] = {83, 97, 109, 112, 108, 101, 100, 32, 99, 111, 110, 102, 105, 103, 117, 114, 97, 116, 105, 111, 110, 58, 32};
.global .align 1 .b8 $str$4[4] = {37, 102, 32};
.global .align 1 .b8 $str$5[2] = {10};
.global .align 1 .b8 $str$6[70] = {78, 101, 97, 114, 101, 115, 116, 32, 110, 101, 105, 103, 104, 98, 111, 114, 32, 105, 110, 100, 101, 120, 58, 32, 37, 100, 44, 32, 69, 117, 99, 108, 105, 100, 101, 97, 110, 32, 100, 105, 115, 116, 97, 110, 99, 101, 58, 32, 37, 102, 32, 109, 111, 116, 105, 111, 110, 32, 115, 116, 101, 112, 58, 32, 37, 100, 32, 10, 32};

.visible .entry cRRTCKernel(
	.param .u64 .ptr .align 1 cRRTCKernel_param_0,
	.param .u64 .ptr .align 1 cRRTCKernel_param_1,
	.param .u64 .ptr .align 1 cRRTCKernel_param_2,
	.param .u64 .ptr .align 1 cRRTCKernel_param_3,
	.param .u64 .ptr .align 1 cRRTCKernel_param_4
)
{
	.local .align 8 .b8 	__local_depot0[24];
	.reg .b64 	%SP;
	.reg .b64 	%SPL;
	.reg .pred 	%p<14>;
	.reg .b32 	%r<85>;
	.reg .b32 	%f<48>;
	.reg .b64 	%rd<44>;
	.reg .b64 	%fd<10>;
	// demoted variable
	.shared .align 8 .u64 _ZZ11cRRTCKernelE14tree_to_expand;
	// demoted variable
	.shared .align 8 .u64 _ZZ11cRRTCKernelE28tree_to_expand_parent_indexs;
	// demoted variable
	.shared .align 4 .u32 _ZZ11cRRTCKernelE22localTargetTreeCounter;
	// demoted variable
	.shared .align 4 .u32 _ZZ11cRRTCKernelE19localSampledCounter;
	// demoted variable
	.shared .align 4 .u32 _ZZ11cRRTCKernelE21localStartTreeCounter;
	// demoted variable
	.shared .align 4 .u32 _ZZ11cRRTCKernelE20localGoalTreeCounter;
	// demoted variable
	.shared .align 4 .b8 _ZZ11cRRTCKernelE29partial_distance_cost_from_nn[128];
	// demoted variable
	.shared .align 4 .b8 _ZZ11cRRTCKernelE16partial_nn_index[128];
	// demoted variable
	.shared .align 4 .b8 _ZZ11cRRTCKernelE27local_sampled_configuration[28];
	// demoted variable
	.shared .align 4 .f32 _ZZ11cRRTCKernelE31local_nearest_neighbor_distance;
	// demoted variable
	.shared .align 4 .u32 _ZZ11cRRTCKernelE11motion_step;
	mov.u64 	%SPL, __local_depot0;
	cvta.local.u64 	%SP, %SPL;
	ld.param.u64 	%rd4, [cRRTCKernel_param_0];
	ld.param.u64 	%rd5, [cRRTCKernel_param_1];
	ld.param.u64 	%rd6, [cRRTCKernel_param_2];
	ld.param.u64 	%rd7, [cRRTCKernel_param_3];
	ld.param.u64 	%rd8, [cRRTCKernel_param_4];
	cvta.to.global.u64 	%rd1, %rd8;
	add.u64 	%rd9, %SP, 0;
	add.u64 	%rd2, %SPL, 0;
	mov.u32 	%r1, %tid.x;
	setp.ne.s32 	%p1, %r1, 0;
	@%p1 bra 	$L__BB0_4;
	atom.global.add.u32 	%r20, [sampledCounter], 1;
	st.shared.u32 	[_ZZ11cRRTCKernelE19localSampledCounter], %r20;
	ld.global.u32 	%r2, [startTreeCounter];
	st.shared.u32 	[_ZZ11cRRTCKernelE21localStartTreeCounter], %r2;
	ld.global.u32 	%r3, [goalTreeCounter];
	st.shared.u32 	[_ZZ11cRRTCKernelE20localGoalTreeCounter], %r3;
	setp.ge.s32 	%p2, %r2, %r3;
	@%p2 bra 	$L__BB0_3;
	st.shared.u64 	[_ZZ11cRRTCKernelE14tree_to_expand], %rd4;
	st.shared.u64 	[_ZZ11cRRTCKernelE28tree_to_expand_parent_indexs], %rd6;
	st.shared.u32 	[_ZZ11cRRTCKernelE22localTargetTreeCounter], %r2;
	bra.uni 	$L__BB0_4;
$L__BB0_3:
	st.shared.u64 	[_ZZ11cRRTCKernelE14tree_to_expand], %rd5;
	st.shared.u64 	[_ZZ11cRRTCKernelE28tree_to_expand_parent_indexs], %rd7;
	st.shared.u32 	[_ZZ11cRRTCKernelE22localTargetTreeCounter], %r3;
$L__BB0_4:
	bar.sync 	0;
	ld.shared.u32 	%r80, [_ZZ11cRRTCKernelE19localSampledCounter];
	setp.gt.s32 	%p3, %r80, 0;
	@%p3 bra 	$L__BB0_20;
	setp.ne.s32 	%p4, %r1, 0;
	@%p4 bra 	$L__BB0_7;
	ld.shared.u32 	%r21, [_ZZ11cRRTCKernelE21localStartTreeCounter];
	st.local.u32 	[%rd2], %r21;
	mov.u64 	%rd10, $str;
	cvta.global.u64 	%rd11, %rd10;
	{ // callseq 0, 0
	.param .b64 param0;
	st.param.b64 	[param0], %rd11;
	.param .b64 param1;
	st.param.b64 	[param1], %rd9;
	.param .b32 retval0;
	call.uni (retval0), 
	vprintf, 
	(
	param0, 
	param1
	);
	ld.param.b32 	%r22, [retval0];
	} // callseq 0
	ld.shared.u32 	%r24, [_ZZ11cRRTCKernelE20localGoalTreeCounter];
	st.local.u32 	[%rd2], %r24;
	mov.u64 	%rd13, $str$1;
	cvta.global.u64 	%rd14, %rd13;
	{ // callseq 1, 0
	.param .b64 param0;
	st.param.b64 	[param0], %rd14;
	.param .b64 param1;
	st.param.b64 	[param1], %rd9;
	.param .b32 retval0;
	call.uni (retval0), 
	vprintf, 
	(
	param0, 
	param1
	);
	ld.param.b32 	%r25, [retval0];
	} // callseq 1
	ld.shared.u32 	%r27, [_ZZ11cRRTCKernelE19localSampledCounter];
	st.local.u32 	[%rd2], %r27;
	mov.u64 	%rd15, $str$2;
	cvta.global.u64 	%rd16, %rd15;
	{ // callseq 2, 0
	.param .b64 param0;
	st.param.b64 	[param0], %rd16;
	.param .b64 param1;
	st.param.b64 	[param1], %rd9;
	.param .b32 retval0;
	call.uni (retval0), 
	vprintf, 
	(
	param0, 
	param1
	);
	ld.param.b32 	%r28, [retval0];
	} // callseq 2
	mov.u64 	%rd17, $str$3;
	cvta.global.u64 	%rd18, %rd17;
	{ // callseq 3, 0
	.param .b64 param0;
	st.param.b64 	[param0], %rd18;
	.param .b64 param1;
	st.param.b64 	[param1], 0;
	.param .b32 retval0;
	call.uni (retval0), 
	vprintf, 
	(
	param0, 
	param1
	);
	ld.param.b32 	%r30, [retval0];
	} // callseq 3
	ld.shared.u32 	%r32, [_ZZ11cRRTCKernelE19localSampledCounter];
	mul.lo.s32 	%r33, %r32, 7;
	mul.wide.s32 	%rd19, %r33, 4;
	add.s64 	%rd20, %rd1, %rd19;
	ld.global.f32 	%f12, [%rd20];
	cvt.f64.f32 	%fd1, %f12;
	st.local.f64 	[%rd2], %fd1;
	mov.u64 	%rd21, $str$4;
	cvta.global.u64 	%rd22, %rd21;
	{ // callseq 4, 0
	.param .b64 param0;
	st.param.b64 	[param0], %rd22;
	.param .b64 param1;
	st.param.b64 	[param1], %rd9;
	.param .b32 retval0;
	call.uni (retval0), 
	vprintf, 
	(
	param0, 
	param1
	);
	ld.param.b32 	%r34, [retval0];
	} // callseq 4
	ld.shared.u32 	%r36, [_ZZ11cRRTCKernelE19localSampledCounter];
	mul.lo.s32 	%r37, %r36, 7;
	mul.wide.s32 	%rd23, %r37, 4;
	add.s64 	%rd24, %rd1, %rd23;
	ld.global.f32 	%f13, [%rd24+4];
	cvt.f64.f32 	%fd2, %f13;
	st.local.f64 	[%rd2], %fd2;
	{ // callseq 5, 0
	.param .b64 param0;
	st.param.b64 	[param0], %rd22;
	.param .b64 param1;
	st.param.b64 	[param1], %rd9;
	.param .b32 retval0;
	call.uni (retval0), 
	vprintf, 
	(
	param0, 
	param1
	);
	ld.param.b32 	%r38, [retval0];
	} // callseq 5
	ld.shared.u32 	%r40, [_ZZ11cRRTCKernelE19localSampledCounter];
	mul.lo.s32 	%r41, %r40, 7;
	mul.wide.s32 	%rd25, %r41, 4;
	add.s64 	%rd26, %rd1, %rd25;
	ld.global.f32 	%f14, [%rd26+8];
	cvt.f64.f32 	%fd3, %f14;
	st.local.f64 	[%rd2], %fd3;
	{ // callseq 6, 0
	.param .b64 param0;
	st.param.b64 	[param0], %rd22;
	.param .b64 param1;
	st.param.b64 	[param1], %rd9;
	.param .b32 retval0;
	call.uni (retval0), 
	vprintf, 
	(
	param0, 
	param1
	);
	ld.param.b32 	%r42, [retval0];
	} // callseq 6
	ld.shared.u32 	%r44, [_ZZ11cRRTCKernelE19localSampledCounter];
	mul.lo.s32 	%r45, %r44, 7;
	mul.wide.s32 	%rd27, %r45, 4;
	add.s64 	%rd28, %rd1, %rd27;
	ld.global.f32 	%f15, [%rd28+12];
	cvt.f64.f32 	%fd4, %f15;
	st.local.f64 	[%rd2], %fd4;
	{ // callseq 7, 0
	.param .b64 param0;
	st.param.b64 	[param0], %rd22;
	.param .b64 param1;
	st.param.b64 	[param1], %rd9;
	.param .b32 retval0;
	call.uni (retval0), 
	vprintf, 
	(
	param0, 
	param1
	);
	ld.param.b32 	%r46, [retval0];
	} // callseq 7
	ld.shared.u32 	%r48, [_ZZ11cRRTCKernelE19localSampledCounter];
	mul.lo.s32 	%r49, %r48, 7;
	mul.wide.s32 	%rd29, %r49, 4;
	add.s64 	%rd30, %rd1, %rd29;
	ld.global.f32 	%f16, [%rd30+16];
	cvt.f64.f32 	%fd5, %f16;
	st.local.f64 	[%rd2], %fd5;
	{ // callseq 8, 0
	.param .b64 param0;
	st.param.b64 	[param0], %rd22;
	.param .b64 param1;
	st.param.b64 	[param1], %rd9;
	.param .b32 retval0;
	call.uni (retval0), 
	vprintf, 
	(
	param0, 
	param1
	);
	ld.param.b32 	%r50, [retval0];
	} // callseq 8
	ld.shared.u32 	%r52, [_ZZ11cRRTCKernelE19localSampledCounter];
	mul.lo.s32 	%r53, %r52, 7;
	mul.wide.s32 	%rd31, %r53, 4;
	add.s64 	%rd32, %rd1, %rd31;
	ld.global.f32 	%f17, [%rd32+20];
	cvt.f64.f32 	%fd6, %f17;
	st.local.f64 	[%rd2], %fd6;
	{ // callseq 9, 0
	.param .b64 param0;
	st.param.b64 	[param0], %rd22;
	.param .b64 param1;
	st.param.b64 	[param1], %rd9;
	.param .b32 retval0;
	call.uni (retval0), 
	vprintf, 
	(
	param0, 
	param1
	);
	ld.param.b32 	%r54, [retval0];
	} // callseq 9
	ld.shared.u32 	%r56, [_ZZ11cRRTCKernelE19localSampledCounter];
	mul.lo.s32 	%r57, %r56, 7;
	mul.wide.s32 	%rd33, %r57, 4;
	add.s64 	%rd34, %rd1, %rd33;
	ld.global.f32 	%f18, [%rd34+24];
	cvt.f64.f32 	%fd7, %f18;
	st.local.f64 	[%rd2], %fd7;
	{ // callseq 10, 0
	.param .b64 param0;
	st.param.b64 	[param0], %rd22;
	.param .b64 param1;
	st.param.b64 	[param1], %rd9;
	.param .b32 retval0;
	call.uni (retval0), 
	vprintf, 
	(
	param0, 
	param1
	);
	ld.param.b32 	%r58, [retval0];
	} // callseq 10
	mov.u64 	%rd35, $str$5;
	cvta.global.u64 	%rd36, %rd35;
	{ // callseq 11, 0
	.param .b64 param0;
	st.param.b64 	[param0], %rd36;
	.param .b64 param1;
	st.param.b64 	[param1], 0;
	.param .b32 retval0;
	call.uni (retval0), 
	vprintf, 
	(
	param0, 
	param1
	);
	ld.param.b32 	%r60, [retval0];
	} // callseq 11
	ld.shared.u32 	%r80, [_ZZ11cRRTCKernelE19localSampledCounter];
	bra.uni 	$L__BB0_8;
$L__BB0_7:
	setp.gt.u32 	%p5, %r1, 6;
	@%p5 bra 	$L__BB0_9;
$L__BB0_8:
	mad.lo.s32 	%r62, %r80, 7, %r1;
	mul.wide.s32 	%rd37, %r62, 4;
	add.s64 	%rd38, %rd1, %rd37;
	ld.global.f32 	%f19, [%rd38];
	shl.b32 	%r63, %r1, 2;
	mov.u32 	%r64, _ZZ11cRRTCKernelE27local_sampled_configuration;
	add.s32 	%r65, %r64, %r63;
	st.shared.f32 	[%r65], %f19;
$L__BB0_9:
	bar.sync 	0;
	ld.shared.u32 	%r7, [_ZZ11cRRTCKernelE22localTargetTreeCounter];
	setp.ge.s32 	%p6, %r1, %r7;
	mov.b32 	%r83, -1;
	mov.f32 	%f47, 0f7F7FFFFF;
	@%p6 bra 	$L__BB0_12;
	ld.shared.u64 	%rd3, [_ZZ11cRRTCKernelE14tree_to_expand];
	ld.shared.f32 	%f1, [_ZZ11cRRTCKernelE27local_sampled_configuration];
	ld.shared.f32 	%f2, [_ZZ11cRRTCKernelE27local_sampled_configuration+4];
	ld.shared.f32 	%f3, [_ZZ11cRRTCKernelE27local_sampled_configuration+8];
	ld.shared.f32 	%f4, [_ZZ11cRRTCKernelE27local_sampled_configuration+12];
	ld.shared.f32 	%f5, [_ZZ11cRRTCKernelE27local_sampled_configuration+16];
	ld.shared.f32 	%f6, [_ZZ11cRRTCKernelE27local_sampled_configuration+20];
	ld.shared.f32 	%f7, [_ZZ11cRRTCKernelE27local_sampled_configuration+24];
	mov.f32 	%f47, 0f7F7FFFFF;
	mov.b32 	%r83, -1;
	mov.u32 	%r8, %ntid.x;
	mov.u32 	%r81, %r1;
$L__BB0_11:
	mul.lo.s32 	%r68, %r81, 7;
	mul.wide.s32 	%rd39, %r68, 4;
	add.s64 	%rd40, %rd3, %rd39;
	ld.f32 	%f22, [%rd40];
	sub.f32 	%f23, %f22, %f1;
	fma.rn.f32 	%f24, %f23, %f23, 0f00000000;
	ld.f32 	%f25, [%rd40+4];
	sub.f32 	%f26, %f25, %f2;
	fma.rn.f32 	%f27, %f26, %f26, %f24;
	ld.f32 	%f28, [%rd40+8];
	sub.f32 	%f29, %f28, %f3;
	fma.rn.f32 	%f30, %f29, %f29, %f27;
	ld.f32 	%f31, [%rd40+12];
	sub.f32 	%f32, %f31, %f4;
	fma.rn.f32 	%f33, %f32, %f32, %f30;
	ld.f32 	%f34, [%rd40+16];
	sub.f32 	%f35, %f34, %f5;
	fma.rn.f32 	%f36, %f35, %f35, %f33;
	ld.f32 	%f37, [%rd40+20];
	sub.f32 	%f38, %f37, %f6;
	fma.rn.f32 	%f39, %f38, %f38, %f36;
	ld.f32 	%f40, [%rd40+24];
	sub.f32 	%f41, %f40, %f7;
	fma.rn.f32 	%f42, %f41, %f41, %f39;
	setp.lt.f32 	%p7, %f42, %f47;
	selp.f32 	%f47, %f42, %f47, %p7;
	selp.b32 	%r83, %r81, %r83, %p7;
	add.s32 	%r81, %r81, %r8;
	setp.lt.s32 	%p8, %r81, %r7;
	@%p8 bra 	$L__BB0_11;
$L__BB0_12:
	shl.b32 	%r69, %r1, 2;
	mov.u32 	%r70, _ZZ11cRRTCKernelE29partial_distance_cost_from_nn;
	add.s32 	%r14, %r70, %r69;
	st.shared.f32 	[%r14], %f47;
	mov.u32 	%r71, _ZZ11cRRTCKernelE16partial_nn_index;
	add.s32 	%r15, %r71, %r69;
	st.shared.u32 	[%r15], %r83;
	bar.sync 	0;
	mov.u32 	%r84, %ntid.x;
	setp.lt.u32 	%p9, %r84, 2;
	@%p9 bra 	$L__BB0_17;
$L__BB0_13:
	mov.u32 	%r17, %r84;
	shr.u32 	%r84, %r17, 1;
	setp.ge.u32 	%p10, %r1, %r84;
	@%p10 bra 	$L__BB0_16;
	shl.b32 	%r19, %r84, 2;
	add.s32 	%r72, %r14, %r19;
	ld.shared.f32 	%f11, [%r72];
	ld.shared.f32 	%f43, [%r14];
	setp.geu.f32 	%p11, %f11, %f43;
	@%p11 bra 	$L__BB0_16;
	st.shared.f32 	[%r14], %f11;
	add.s32 	%r73, %r15, %r19;
	ld.shared.u32 	%r74, [%r73];
	st.shared.u32 	[%r15], %r74;
$L__BB0_16:
	bar.sync 	0;
	setp.gt.u32 	%p12, %r17, 3;
	@%p12 bra 	$L__BB0_13;
$L__BB0_17:
	setp.ne.s32 	%p13, %r1, 0;
	@%p13 bra 	$L__BB0_19;
	ld.shared.f32 	%f44, [_ZZ11cRRTCKernelE29partial_distance_cost_from_nn];
	sqrt.rn.f32 	%f45, %f44;
	st.shared.f32 	[_ZZ11cRRTCKernelE31local_nearest_neighbor_distance], %f45;
	ld.shared.u32 	%r75, [_ZZ11cRRTCKernelE16partial_nn_index];
	cvt.f64.f32 	%fd8, %f45;
	div.rn.f64 	%fd9, %fd8, 0d3F947AE147AE147B;
	cvt.rzi.s32.f64 	%r76, %fd9;
	min.s32 	%r77, %r76, 32;
	st.shared.u32 	[_ZZ11cRRTCKernelE11motion_step], %r77;
	st.local.u32 	[%rd2], %r75;
	st.local.f64 	[%rd2+8], %fd8;
	st.local.u32 	[%rd2+16], %r77;
	mov.u64 	%rd41, $str$6;
	cvta.global.u64 	%rd42, %rd41;
	{ // callseq 12, 0
	.param .b64 param0;
	st.param.b64 	[param0], %rd42;
	.param .b64 param1;
	st.param.b64 	[param1], %rd9;
	.param .b32 retval0;
	call.uni (retval0), 
	vprintf, 
	(
	param0, 
	param1
	);
	ld.param.b32 	%r78, [retval0];
	} // callseq 12
$L__BB0_19:
	bar.sync 	0;
	bar.sync 	0;
	bar.sync 	0;
$L__BB0_20:
	ret;

}


// ===== COMPILED SASS (sm_100) =====

	.target	sm_100

	.elftype	@"ET_EXEC"


//--------------------- .note.nv.tkinfo           --------------------------
	.section	.note.nv.tkinfo,"",@"SHT_NOTE"
	.sectionflags	@"SHF_NOTE_NV_TKINFO"
	.tkinfo
        /*0018*/ 	.word	0x00000002
        /*0030*/ 	.string	""
        /*0030*/ 	.string	"ptxas"
        /*0030*/ 	.string	"Cuda compilation tools, release 13.0, V13.0.88"
        /*0030*/ 	.string	"Build cuda_13.0.r13.0/compiler.36424714_0"
        /*0030*/ 	.string	"-arch sm_100 -m 64 "



//--------------------- .note.nv.cuinfo           --------------------------
	.section	.note.nv.cuinfo,"",@"SHT_NOTE"
	.sectionflags	@"SHF_NOTE_NV_CUINFO"
        /*0018*/ 	.short	0x0002
        /*001a*/ 	.short	0x0064
        /*001c*/ 	.short	0x0082
	.zero		2


//--------------------- .nv.info                  --------------------------
	.section	.nv.info,"",@"SHT_CUDA_INFO"
	.align	4


	//----- nvinfo : EIATTR_REGCOUNT
	.align		4
        /*0000*/ 	.byte	0x04, 0x2f
        /*0002*/ 	.short	(.L_13 - .L_12)
	.align		4
.L_12:
        /*0004*/ 	.word	index@(cRRTCKernel)
        /*0008*/ 	.word	0x0000001f


	//----- nvinfo : EIATTR_FRAME_SIZE
	.align		4
.L_13:
        /*000c*/ 	.byte	0x04, 0x11
        /*000e*/ 	.short	(.L_15 - .L_14)
	.align		4
.L_14:
        /*0010*/ 	.word	index@($__internal_1_$__cuda_sm20_sqrt_rn_f32_slowpath)
        /*0014*/ 	.word	0x00000018


	//----- nvinfo : EIATTR_FRAME_SIZE
	.align		4
.L_15:
        /*0018*/ 	.byte	0x04, 0x11
        /*001a*/ 	.short	(.L_17 - .L_16)
	.align		4
.L_16:
        /*001c*/ 	.word	index@($__internal_0_$__cuda_sm20_div_rn_f64_full)
        /*0020*/ 	.word	0x00000018


	//----- nvinfo : EIATTR_FRAME_SIZE
	.align		4
.L_17:
        /*0024*/ 	.byte	0x04, 0x11
        /*0026*/ 	.short	(.L_19 - .L_18)
	.align		4
.L_18:
        /*0028*/ 	.word	index@(cRRTCKernel)
        /*002c*/ 	.word	0x00000018


	//----- nvinfo : EIATTR_MIN_STACK_SIZE
	.align		4
.L_19:
        /*0030*/ 	.byte	0x04, 0x12
        /*0032*/ 	.short	(.L_21 - .L_20)
	.align		4
.L_20:
        /*0034*/ 	.word	index@(cRRTCKernel)
        /*0038*/ 	.word	0x00000018
.L_21:


//--------------------- .nv.compat                --------------------------
	.section	.nv.compat,"",@"SHT_CUDA_COMPAT_INFO"
	.align	4
        /*0000*/ 	.byte	0x02, 0x09, 0x00, 0x00, 0x02, 0x02, 0x01, 0x00, 0x02, 0x05, 0x05, 0x00, 0x03, 0x07, 0x01, 0x01
        /*0010*/ 	.byte	0x02, 0x03, 0x00, 0x00, 0x02, 0x06, 0x01, 0x00, 0x04, 0x0b, 0x08, 0x00, 0x01, 0x00, 0x00, 0x00
        /*0020*/ 	.byte	0x00, 0x00, 0x00, 0x00


//--------------------- .nv.info.cRRTCKernel      --------------------------
	.section	.nv.info.cRRTCKernel,"",@"SHT_CUDA_INFO"
	.sectionflags	@""
	.align	4


	//----- nvinfo : EIATTR_CUDA_API_VERSION
	.align		4
        /*0000*/ 	.byte	0x04, 0x37
        /*0002*/ 	.short	(.L_23 - .L_22)
.L_22:
        /*0004*/ 	.word	0x00000082


	//----- nvinfo : EIATTR_KPARAM_INFO
	.align		4
.L_23:
        /*0008*/ 	.byte	0x04, 0x17
        /*000a*/ 	.short	(.L_25 - .L_24)
.L_24:
        /*000c*/ 	.word	0x00000000
        /*0010*/ 	.short	0x0004
        /*0012*/ 	.short	0x0020
        /*0014*/ 	.byte	0x00, 0xf5, 0x21, 0x00


	//----- nvinfo : EIATTR_KPARAM_INFO
	.align		4
.L_25:
        /*0018*/ 	.byte	0x04, 0x17
        /*001a*/ 	.short	(.L_27 - .L_26)
.L_26:
        /*001c*/ 	.word	0x00000000
        /*0020*/ 	.short	0x0003
        /*0022*/ 	.short	0x0018
        /*0024*/ 	.byte	0x00, 0xf5, 0x21, 0x00


	//----- nvinfo : EIATTR_KPARAM_INFO
	.align		4
.L_27:
        /*0028*/ 	.byte	0x04, 0x17
        /*002a*/ 	.short	(.L_29 - .L_28)
.L_28:
        /*002c*/ 	.word	0x00000000
        /*0030*/ 	.short	0x0002
        /*0032*/ 	.short	0x0010
        /*0034*/ 	.byte	0x00, 0xf5, 0x21, 0x00


	//----- nvinfo : EIATTR_KPARAM_INFO
	.align		4
.L_29:
        /*0038*/ 	.byte	0x04, 0x17
        /*003a*/ 	.short	(.L_31 - .L_30)
.L_30:
        /*003c*/ 	.word	0x00000000
        /*0040*/ 	.short	0x0001
        /*0042*/ 	.short	0x0008
        /*0044*/ 	.byte	0x00, 0xf5, 0x21, 0x00


	//----- nvinfo : EIATTR_KPARAM_INFO
	.align		4
.L_31:
        /*0048*/ 	.byte	0x04, 0x17
        /*004a*/ 	.short	(.L_33 - .L_32)
.L_32:
        /*004c*/ 	.word	0x00000000
        /*0050*/ 	.short	0x0000
        /*0052*/ 	.short	0x0000
        /*0054*/ 	.byte	0x00, 0xf5, 0x21, 0x00


	//----- nvinfo : EIATTR_SPARSE_MMA_MASK
	.align		4
.L_33:
        /*0058*/ 	.byte	0x03, 0x50
        /*005a*/ 	.short	0x0000


	//----- nvinfo : EIATTR_MAXREG_COUNT
	.align		4
        /*005c*/ 	.byte	0x03, 0x1b
        /*005e*/ 	.short	0x00ff


	//----- nvinfo : EIATTR_NUM_BARRIERS
	.align		4
        /*0060*/ 	.byte	0x02, 0x4c
        /*0062*/ 	.byte	0x01
	.zero		1


	//----- nvinfo : EIATTR_EXTERNS
	.align		4
        /*0064*/ 	.byte	0x04, 0x0f
        /*0066*/ 	.short	(.L_35 - .L_34)


	//   ....[0]....
	.align		4
.L_34:
        /*0068*/ 	.word	index@(vprintf)


	//----- nvinfo : EIATTR_MERCURY_ISA_VERSION
	.align		4
.L_35:
        /*006c*/ 	.byte	0x03, 0x5f
        /*006e*/ 	.short	0x0101


	//----- nvinfo : EIATTR_UNUSED_LOAD_BYTE_OFFSET
	.align		4
        /*0070*/ 	.byte	0x04, 0x44
        /*0072*/ 	.short	(.L_37 - .L_36)


	//   ....[0]....
.L_36:
        /*0074*/ 	.word	0x00000fb0
        /*0078*/ 	.word	0x00000fff


	//----- nvinfo : EIATTR_VRC_CTA_INIT_COUNT
	.align		4
.L_37:
        /*007c*/ 	.byte	0x02, 0x4a
	.zero		1
	.zero		1


	//----- nvinfo : EIATTR_SYSCALL_OFFSETS
	.align		4
        /*0080*/ 	.byte	0x04, 0x46
        /*0082*/ 	.short	(.L_39 - .L_38)


	//   ....[0]....
.L_38:
        /*0084*/ 	.word	0x00000350


	//   ....[1]....
        /*0088*/ 	.word	0x00000420


	//   ....[2]....
        /*008c*/ 	.word	0x000004f0


	//   ....[3]....
        /*0090*/ 	.word	0x00000560


	//   ....[4]....
        /*0094*/ 	.word	0x00000680


	//   ....[5]....
        /*0098*/ 	.word	0x000007a0


	//   ....[6]....
        /*009c*/ 	.word	0x000008c0


	//   ....[7]....
        /*00a0*/ 	.word	0x000009e0


	//   ....[8]....
        /*00a4*/ 	.word	0x00000b00


	//   ....[9]....
        /*00a8*/ 	.word	0x00000c20


	//   ....[10]....
        /*00ac*/ 	.word	0x00000d40


	//   ....[11]....
        /*00b0*/ 	.word	0x00000db0


	//   ....[12]....
        /*00b4*/ 	.word	0x00001740


	//----- nvinfo : EIATTR_EXIT_INSTR_OFFSETS
	.align		4
.L_39:
        /*00b8*/ 	.byte	0x04, 0x1c
        /*00ba*/ 	.short	(.L_41 - .L_40)


	//   ....[0]....
.L_40:
        /*00bc*/ 	.word	0x00000290


	//   ....[1]....
        /*00c0*/ 	.word	0x00001790


	//----- nvinfo : EIATTR_CRS_STACK_SIZE
	.align		4
.L_41:
        /*00c4*/ 	.byte	0x04, 0x1e
        /*00c6*/ 	.short	(.L_43 - .L_42)
.L_42:
        /*00c8*/ 	.word	0x00000000


	//----- nvinfo : EIATTR_CBANK_PARAM_SIZE
	.align		4
.L_43:
        /*00cc*/ 	.byte	0x03, 0x19
        /*00ce*/ 	.short	0x0028


	//----- nvinfo : EIATTR_PARAM_CBANK
	.align		4
        /*00d0*/ 	.byte	0x04, 0x0a
        /*00d2*/ 	.short	(.L_45 - .L_44)
	.align		4
.L_44:
        /*00d4*/ 	.word	index@(.nv.constant0.cRRTCKernel)
        /*00d8*/ 	.short	0x0380
        /*00da*/ 	.short	0x0028


	//----- nvinfo : EIATTR_SW_WAR
	.align		4
.L_45:
        /*00dc*/ 	.byte	0x04, 0x36
        /*00de*/ 	.short	(.L_47 - .L_46)
.L_46:
        /*00e0*/ 	.word	0x00000008
.L_47:


//--------------------- .nv.callgraph             --------------------------
	.section	.nv.callgraph,"",@"SHT_CUDA_CALLGRAPH"
	.align	4
	.sectionentsize	8
	.align		4
        /*0000*/ 	.word	0x00000000
	.align		4
        /*0004*/ 	.word	0xffffffff
	.align		4
        /*0008*/ 	.word	index@(cRRTCKernel)
	.align		4
        /*000c*/ 	.word	index@(vprintf)
	.align		4
        /*0010*/ 	.word	0x00000000
	.align		4
        /*0014*/ 	.word	0xfffffffe
	.align		4
        /*0018*/ 	.word	0x00000000
	.align		4
        /*001c*/ 	.word	0xfffffffd
	.align		4
        /*0020*/ 	.word	0x00000000
	.align		4
        /*0024*/ 	.word	0xfffffffc


//--------------------- .nv.constant4             --------------------------
	.section	.nv.constant4,"a",@progbits
	.align	8
	.align		8
.nv.constant4:
        /*0000*/ 	.dword	vprintf
	.align		8
        /*0008*/ 	.dword	startTreeCounter
	.align		8
        /*0010*/ 	.dword	goalTreeCounter
	.align		8
        /*0018*/ 	.dword	sampledCounter
	.align		8
        /*0020*/ 	.dword	$str
	.align		8
        /*0028*/ 	.dword	$str$1
	.align		8
        /*0030*/ 	.dword	$str$2
	.align		8
        /*0038*/ 	.dword	$str$3
	.align		8
        /*0040*/ 	.dword	$str$4
	.align		8
        /*0048*/ 	.dword	$str$5
	.align		8
        /*0050*/ 	.dword	$str$6


//--------------------- .nv.constant3             --------------------------
	.section	.nv.constant3,"a",@progbits
	.align	4
.nv.constant3:
	.type		joint_poses,@object
	.size		joint_poses,(joint_axes - joint_poses)
joint_poses:
        /*0000*/ 	.byte	0x00, 0x00, 0x80, 0x3f, 0x00, 0x00, 0x00, 0x00, 0x00, 0x00, 0x00, 0x00, 0x00, 0x00, 0x00, 0x00
        /* <DEDUP_REMOVED lines=119> */
	.type		joint_axes,@object
	.size		joint_axes,(.L_4 - joint_axes)
joint_axes:
        /* <DEDUP_REMOVED lines=22> */
        /*08e0*/ 	.byte	0x00, 0x00, 0x80, 0x3f, 0x00, 0x00, 0x00, 0x00
.L_4:


//--------------------- .text.cRRTCKernel         --------------------------
	.section	.text.cRRTCKernel,"ax",@progbits
	.align	128
        .global         cRRTCKernel
        .type           cRRTCKernel,@function
        .size           cRRTCKernel,(.L_x_36 - cRRTCKernel)
        .other          cRRTCKernel,@"STO_CUDA_ENTRY STV_DEFAULT"
cRRTCKernel:
.text.cRRTCKernel:
[----:B------:R-:W0:Y:S01]  /*0000*/  LDC R1, c[0x0][0x37c] ;  /* 0x0000df00ff017b82 */ /* 0x000e220000000800 */
[----:B------:R-:W1:Y:S01]  /*0010*/  S2R R18, SR_TID.X ;  /* 0x0000000000127919 */ /* 0x000e620000002100 */
[----:B------:R-:W2:Y:S01]  /*0020*/  LDCU UR4, c[0x0][0x2f8] ;  /* 0x00005f00ff0477ac */ /* 0x000ea20008000800 */
[----:B0-----:R-:W-:Y:S01]  /*0030*/  VIADD R1, R1, 0xffffffe8 ;  /* 0xffffffe801017836 */ /* 0x001fe20000000000 */
[----:B------:R-:W-:Y:S01]  /*0040*/  BSSY.RECONVERGENT B0, `(.L_x_0) ;  /* 0x000001c000007945 */ /* 0x000fe20003800200 */
[----:B------:R-:W0:Y:S01]  /*0050*/  LDCU UR5, c[0x0][0x2fc] ;  /* 0x00005f80ff0577ac */ /* 0x000e220008000800 */
[----:B------:R-:W3:Y:S02]  /*0060*/  LDCU.64 UR36, c[0x0][0x358] ;  /* 0x00006b00ff2477ac */ /* 0x000ee40008000a00 */
[----:B--2---:R-:W-:-:S05]  /*0070*/  IADD3 R2, P1, PT, R1, UR4, RZ ;  /* 0x0000000401027c10 */ /* 0x004fca000ff3e0ff */
[----:B0-----:R-:W-:Y:S01]  /*0080*/  IMAD.X R16, RZ, RZ, UR5, P1 ;  /* 0x00000005ff107e24 */ /* 0x001fe200088e06ff */
[----:B-1----:R-:W-:-:S13]  /*0090*/  ISETP.NE.AND P0, PT, R18, RZ, PT ;  /* 0x000000ff1200720c */ /* 0x002fda0003f05270 */
[----:B---3--:R-:W-:Y:S05]  /*00a0*/  @P0 BRA `(.L_x_1) ;  /* 0x0000000000540947 */ /* 0x008fea0003800000 */
[----:B------:R-:W0:Y:S01]  /*00b0*/  LDC.64 R12, c[0x4][0x18] ;  /* 0x01000600ff0c7b82 */ /* 0x000e220000000a00 */
[----:B------:R-:W-:-:S07]  /*00c0*/  HFMA2 R3, -RZ, RZ, 0, 5.9604644775390625e-08 ;  /* 0x00000001ff037431 */ /* 0x000fce00000001ff */
[----:B------:R-:W1:Y:S08]  /*00d0*/  LDC.64 R14, c[0x4][0x8] ;  /* 0x01000200ff0e7b82 */ /* 0x000e700000000a00 */
[----:B------:R-:W2:Y:S01]  /*00e0*/  LDC.64 R20, c[0x4][0x10] ;  /* 0x01000400ff147b82 */ /* 0x000ea20000000a00 */
[----:B0-----:R-:W3:Y:S04]  /*00f0*/  ATOMG.E.ADD.STRONG.GPU PT, R12, desc[UR36][R12.64], R3 ;  /* 0x800000030c0c79a8 */ /* 0x001ee800081ef124 */
[----:B-1----:R-:W4:Y:S04]  /*0100*/  LDG.E R22, desc[UR36][R14.64] ;  /* 0x000000240e167981 */ /* 0x002f28000c1e1900 */
[----:B--2---:R-:W4:Y:S01]  /*0110*/  LDG.E R23, desc[UR36][R20.64] ;  /* 0x0000002414177981 */ /* 0x004f22000c1e1900 */
[----:B------:R-:W0:Y:S01]  /*0120*/  S2UR UR5, SR_CgaCtaId ;  /* 0x00000000000579c3 */ /* 0x000e220000008800 */
[----:B------:R-:W-:-:S02]  /*0130*/  UMOV UR4, 0x400 ;  /* 0x0000040000047882 */ /* 0x000fc40000000000 */
[----:B0-----:R-:W-:-:S09]  /*0140*/  ULEA UR4, UR5, UR4, 0x18 ;  /* 0x0000000405047291 */ /* 0x001fd2000f8ec0ff */
[----:B---3--:R0:W-:Y:S01]  /*0150*/  STS [UR4+0x14], R12 ;  /* 0x0000140cff007988 */ /* 0x0081e20008000804 */
[----:B----4-:R-:W-:-:S03]  /*0160*/  ISETP.GE.AND P1, PT, R22, R23, PT ;  /* 0x000000171600720c */ /* 0x010fc60003f26270 */
[----:B------:R0:W-:Y:S10]  /*0170*/  STS.64 [UR4+0x18], R22 ;  /* 0x00001816ff007988 */ /* 0x0001f40008000a04 */
[----:B------:R-:W1:Y:S01]  /*0180*/  @!P1 LDC.64 R4, c[0x0][0x380] ;  /* 0x0000e000ff049b82 */ /* 0x000e620000000a00 */
[----:B------:R0:W-:Y:S04]  /*0190*/  @!P1 STS [UR4+0x10], R22 ;  /* 0x00001016ff009988 */ /* 0x0001e80008000804 */
[----:B------:R0:W-:Y:S03]  /*01a0*/  @P1 STS [UR4+0x10], R23 ;  /* 0x00001017ff001988 */ /* 0x0001e60008000804 */
[----:B------:R-:W1:Y:S08]  /*01b0*/  @!P1 LDC.64 R6, c[0x0][0x390] ;  /* 0x0000e400ff069b82 */ /* 0x000e700000000a00 */
[----:B------:R-:W2:Y:S08]  /*01c0*/  @P1 LDC.64 R8, c[0x0][0x388] ;  /* 0x0000e200ff081b82 */ /* 0x000eb00000000a00 */
[----:B------:R-:W2:Y:S01]  /*01d0*/  @P1 LDC.64 R10, c[0x0][0x398] ;  /* 0x0000e600ff0a1b82 */ /* 0x000ea20000000a00 */
[----:B-1----:R0:W-:Y:S04]  /*01e0*/  @!P1 STS.128 [UR4], R4 ;  /* 0x00000004ff009988 */ /* 0x0021e80008000c04 */
[----:B--2---:R0:W-:Y:S02]  /*01f0*/  @P1 STS.128 [UR4], R8 ;  /* 0x00000008ff001988 */ /* 0x0041e40008000c04 */
.L_x_1:
[----:B------:R-:W-:Y:S05]  /*0200*/  BSYNC.RECONVERGENT B0 ;  /* 0x0000000000007941 */ /* 0x000fea0003800200 */
.L_x_0:
[----:B------:R-:W1:Y:S08]  /*0210*/  S2UR UR5, SR_CgaCtaId ;  /* 0x00000000000579c3 */ /* 0x000e700000008800 */
[----:B------:R-:W-:Y:S06]  /*0220*/  BAR.SYNC.DEFER_BLOCKING 0x0 ;  /* 0x0000000000007b1d */ /* 0x000fec0000010000 */
[----:B------:R-:W-:-:S02]  /*0230*/  UMOV UR4, 0x400 ;  /* 0x0000040000047882 */ /* 0x000fc40000000000 */
[----:B0-----:R-:W-:Y:S02]  /*0240*/  IMAD.U32 R6, RZ, RZ, UR4 ;  /* 0x00000004ff067e24 */ /* 0x001fe4000f8e00ff */
[----:B-1----:R-:W-:-:S05]  /*0250*/  IMAD.U32 R7, RZ, RZ, UR5 ;  /* 0x00000005ff077e24 */ /* 0x002fca000f8e00ff */
[----:B------:R-:W-:-:S05]  /*0260*/  LEA R0, R7, R6, 0x18 ;  /* 0x0000000607007211 */ /* 0x000fca00078ec0ff */
[----:B------:R-:W0:Y:S02]  /*0270*/  LDS R3, [R0+0x14] ;  /* 0x0000140000037984 */ /* 0x000e240000000800 */
[----:B0-----:R-:W-:-:S13]  /*0280*/  ISETP.GT.AND P1, PT, R3, RZ, PT ;  /* 0x000000ff0300720c */ /* 0x001fda0003f24270 */
[----:B------:R-:W-:Y:S05]  /*0290*/  @P1 EXIT ;  /* 0x000000000000194d */ /* 0x000fea0003800000 */
[----:B------:R-:W-:Y:S05]  /*02a0*/  @P0 BRA `(.L_x_2) ;  /* 0x0000000800e00947 */ /* 0x000fea0003800000 */
[----:B------:R-:W0:Y:S01]  /*02b0*/  LDS R0, [R0+0x18] ;  /* 0x0000180000007984 */ /* 0x000e220000000800 */
[----:B------:R-:W-:Y:S01]  /*02c0*/  MOV R17, 0x0 ;  /* 0x0000000000117802 */ /* 0x000fe20000000f00 */
[----:B------:R-:W1:Y:S01]  /*02d0*/  LDCU.64 UR4, c[0x4][0x20] ;  /* 0x01000400ff0477ac */ /* 0x000e620008000a00 */
[----:B------:R-:W-:Y:S01]  /*02e0*/  IMAD.MOV.U32 R6, RZ, RZ, R2 ;  /* 0x000000ffff067224 */ /* 0x000fe200078e0002 */
[----:B------:R-:W-:Y:S01]  /*02f0*/  MOV R7, R16 ;  /* 0x0000001000077202 */ /* 0x000fe20000000f00 */
[----:B------:R2:W3:Y:S01]  /*0300*/  LDC.64 R8, c[0x4][R17] ;  /* 0x0100000011087b82 */ /* 0x0004e20000000a00 */
[----:B-1----:R-:W-:Y:S01]  /*0310*/  MOV R4, UR4 ;  /* 0x0000000400047c02 */ /* 0x002fe20008000f00 */
[----:B------:R-:W-:Y:S01]  /*0320*/  IMAD.U32 R5, RZ, RZ, UR5 ;  /* 0x00000005ff057e24 */ /* 0x000fe2000f8e00ff */
[----:B0-----:R2:W-:Y:S06]  /*0330*/  STL [R1], R0 ;  /* 0x0000000001007387 */ /* 0x0015ec0000100800 */
[----:B------:R-:W-:-:S07]  /*0340*/  LEPC R20, `(.L_x_3) ;  /* 0x000000001014794e */ /* 0x000fce0000000000 */
[----:B--23--:R-:W-:Y:S05]  /*0350*/  CALL.ABS.NOINC R8 ;  /* 0x0000000008007343 */ /* 0x00cfea0003c00000 */
.L_x_3:
[----:B------:R-:W0:Y:S01]  /*0360*/  S2UR UR5, SR_CgaCtaId ;  /* 0x00000000000579c3 */ /* 0x000e220000008800 */
[----:B------:R-:W-:Y:S01]  /*0370*/  UMOV UR4, 0x400 ;  /* 0x0000040000047882 */ /* 0x000fe20000000000 */
[----:B------:R-:W-:Y:S01]  /*0380*/  MOV R6, R2 ;  /* 0x0000000200067202 */ /* 0x000fe20000000f00 */
[----:B------:R-:W-:-:S05]  /*0390*/  IMAD.MOV.U32 R7, RZ, RZ, R16 ;  /* 0x000000ffff077224 */ /* 0x000fca00078e0010 */
[----:B------:R1:W2:Y:S01]  /*03a0*/  LDC.64 R8, c[0x4][R17] ;  /* 0x0100000011087b82 */ /* 0x0002a20000000a00 */
[----:B0-----:R-:W-:-:S09]  /*03b0*/  ULEA UR4, UR5, UR4, 0x18 ;  /* 0x0000000405047291 */ /* 0x001fd2000f8ec0ff */
[----:B------:R-:W0:Y:S02]  /*03c0*/  LDS R0, [UR4+0x1c] ;  /* 0x00001c04ff007984 */ /* 0x000e240008000800 */
[----:B------:R-:W3:Y:S02]  /*03d0*/  LDCU.64 UR4, c[0x4][0x28] ;  /* 0x01000500ff0477ac */ /* 0x000ee40008000a00 */
[----:B---3--:R-:W-:Y:S02]  /*03e0*/  IMAD.U32 R4, RZ, RZ, UR4 ;  /* 0x00000004ff047e24 */ /* 0x008fe4000f8e00ff */
[----:B------:R-:W-:Y:S01]  /*03f0*/  IMAD.U32 R5, RZ, RZ, UR5 ;  /* 0x00000005ff057e24 */ /* 0x000fe2000f8e00ff */
[----:B0-2---:R1:W-:Y:S06]  /*0400*/  STL [R1], R0 ;  /* 0x0000000001007387 */ /* 0x0053ec0000100800 */
[----:B------:R-:W-:-:S07]  /*0410*/  LEPC R20, `(.L_x_4) ;  /* 0x000000001014794e */ /* 0x000fce0000000000 */
[----:B-1----:R-:W-:Y:S05]  /*0420*/  CALL.ABS.NOINC R8 ;  /* 0x0000000008007343 */ /* 0x002fea0003c00000 */
.L_x_4:
[----:B------:R-:W0:Y:S01]  /*0430*/  S2UR UR5, SR_CgaCtaId ;  /* 0x00000000000579c3 */ /* 0x000e220000008800 */
[----:B------:R-:W-:Y:S01]  /*0440*/  UMOV UR4, 0x400 ;  /* 0x0000040000047882 */ /* 0x000fe20000000000 */
[----:B------:R-:W-:Y:S02]  /*0450*/  IMAD.MOV.U32 R6, RZ, RZ, R2 ;  /* 0x000000ffff067224 */ /* 0x000fe400078e0002 */
[----:B------:R-:W-:-:S04]  /*0460*/  IMAD.MOV.U32 R7, RZ, RZ, R16 ;  /* 0x000000ffff077224 */ /* 0x000fc800078e0010 */
[----:B------:R1:W2:Y:S01]  /*0470*/  LDC.64 R8, c[0x4][R17] ;  /* 0x0100000011087b82 */ /* 0x0002a20000000a00 */
[----:B0-----:R-:W-:-:S09]  /*0480*/  ULEA UR4, UR5, UR4, 0x18 ;  /* 0x0000000405047291 */ /* 0x001fd2000f8ec0ff */
[----:B------:R-:W0:Y:S02]  /*0490*/  LDS R0, [UR4+0x14] ;  /* 0x00001404ff007984 */ /* 0x000e240008000800 */
[----:B------:R-:W3:Y:S02]  /*04a0*/  LDCU.64 UR4, c[0x4][0x30] ;  /* 0x01000600ff0477ac */ /* 0x000ee40008000a00 */
[----:B---3--:R-:W-:Y:S01]  /*04b0*/  IMAD.U32 R4, RZ, RZ, UR4 ;  /* 0x00000004ff047e24 */ /* 0x008fe2000f8e00ff */
[----:B------:R-:W-:Y:S01]  /*04c0*/  MOV R5, UR5 ;  /* 0x0000000500057c02 */ /* 0x000fe20008000f00 */
[----:B0-2---:R1:W-:Y:S06]  /*04d0*/  STL [R1], R0 ;  /* 0x0000000001007387 */ /* 0x0053ec0000100800 */
[----:B------:R-:W-:-:S07]  /*04e0*/  LEPC R20, `(.L_x_5) ;  /* 0x000000001014794e */ /* 0x000fce0000000000 */
[----:B-1----:R-:W-:Y:S05]  /*04f0*/  CALL.ABS.NOINC R8 ;  /* 0x0000000008007343 */ /* 0x002fea0003c00000 */
.L_x_5:
[----:B------:R0:W1:Y:S01]  /*0500*/  LDC.64 R8, c[0x4][R17] ;  /* 0x0100000011087b82 */ /* 0x0000620000000a00 */
[----:B------:R-:W2:Y:S01]  /*0510*/  LDCU.64 UR4, c[0x4][0x38] ;  /* 0x01000700ff0477ac */ /* 0x000ea20008000a00 */
[----:B------:R-:W-:Y:S02]  /*0520*/  CS2R R6, SRZ ;  /* 0x0000000000067805 */ /* 0x000fe4000001ff00 */
[----:B--2---:R-:W-:Y:S01]  /*0530*/  MOV R4, UR4 ;  /* 0x0000000400047c02 */ /* 0x004fe20008000f00 */
[----:B0-----:R-:W-:-:S07]  /*0540*/  IMAD.U32 R5, RZ, RZ, UR5 ;  /* 0x00000005ff057e24 */ /* 0x001fce000f8e00ff */
[----:B------:R-:W-:-:S07]  /*0550*/  LEPC R20, `(.L_x_6) ;  /* 0x000000001014794e */ /* 0x000fce0000000000 */
[----:B-1----:R-:W-:Y:S05]  /*0560*/  CALL.ABS.NOINC R8 ;  /* 0x0000000008007343 */ /* 0x002fea0003c00000 */
.L_x_6:
[----:B------:R-:W0:Y:S01]  /*0570*/  S2UR UR5, SR_CgaCtaId ;  /* 0x00000000000579c3 */ /* 0x000e220000008800 */
[----:B------:R-:W-:-:S07]  /*0580*/  UMOV UR4, 0x400 ;  /* 0x0000040000047882 */ /* 0x000fce0000000000 */
[----:B------:R-:W1:Y:S01]  /*0590*/  LDC.64 R8, c[0x0][0x3a0] ;  /* 0x0000e800ff087b82 */ /* 0x000e620000000a00 */
[----:B0-----:R-:W-:-:S09]  /*05a0*/  ULEA UR4, UR5, UR4, 0x18 ;  /* 0x0000000405047291 */ /* 0x001fd2000f8ec0ff */
[----:B------:R-:W0:Y:S01]  /*05b0*/  LDS R0, [UR4+0x14] ;  /* 0x00001404ff007984 */ /* 0x000e220008000800 */
[----:B------:R2:W3:Y:S01]  /*05c0*/  LDC.64 R12, c[0x4][R17] ;  /* 0x01000000110c7b82 */ /* 0x0004e20000000a00 */
[----:B------:R-:W4:Y:S01]  /*05d0*/  LDCU.64 UR4, c[0x4][0x40] ;  /* 0x01000800ff0477ac */ /* 0x000f220008000a00 */
[----:B0-----:R-:W-:-:S04]  /*05e0*/  IMAD R3, R0, 0x7, RZ ;  /* 0x0000000700037824 */ /* 0x001fc800078e02ff */
[----:B-1----:R-:W-:-:S06]  /*05f0*/  IMAD.WIDE R8, R3, 0x4, R8 ;  /* 0x0000000403087825 */ /* 0x002fcc00078e0208 */
[----:B------:R-:W5:Y:S01]  /*0600*/  LDG.E R8, desc[UR36][R8.64] ;  /* 0x0000002408087981 */ /* 0x000f62000c1e1900 */
[----:B----4-:R-:W-:Y:S01]  /*0610*/  IMAD.U32 R4, RZ, RZ, UR4 ;  /* 0x00000004ff047e24 */ /* 0x010fe2000f8e00ff */
[----:B------:R-:W-:Y:S01]  /*0620*/  MOV R5, UR5 ;  /* 0x0000000500057c02 */ /* 0x000fe20008000f00 */
[----:B------:R-:W-:Y:S02]  /*0630*/  IMAD.MOV.U32 R6, RZ, RZ, R2 ;  /* 0x000000ffff067224 */ /* 0x000fe400078e0002 */
[----:B------:R-:W-:Y:S01]  /*0640*/  IMAD.MOV.U32 R7, RZ, RZ, R16 ;  /* 0x000000ffff077224 */ /* 0x000fe200078e0010 */
[----:B-----5:R-:W0:Y:S02]  /*0650*/  F2F.F64.F32 R10, R8 ;  /* 0x00000008000a7310 */ /* 0x020e240000201800 */
[----:B0--3--:R2:W-:Y:S04]  /*0660*/  STL.64 [R1], R10 ;  /* 0x0000000a01007387 */ /* 0x0095e80000100a00 */
[----:B------:R-:W-:-:S07]  /*0670*/  LEPC R20, `(.L_x_7) ;  /* 0x000000001014794e */ /* 0x000fce0000000000 */
[----:B--2---:R-:W-:Y:S05]  /*0680*/  CALL.ABS.NOINC R12 ;  /* 0x000000000c007343 */ /* 0x004fea0003c00000 */
.L_x_7:
        /* <DEDUP_REMOVED lines=10> */
[----:B----4-:R-:W-:Y:S01]  /*0730*/  MOV R4, UR4 ;  /* 0x0000000400047c02 */ /* 0x010fe20008000f00 */
[----:B------:R-:W-:Y:S01]  /*0740*/  IMAD.U32 R5, RZ, RZ, UR5 ;  /* 0x00000005ff057e24 */ /* 0x000fe2000f8e00ff */
[----:B------:R-:W-:Y:S01]  /*0750*/  MOV R7, R16 ;  /* 0x0000001000077202 */ /* 0x000fe20000000f00 */
[----:B------:R-:W-:Y:S01]  /*0760*/  IMAD.MOV.U32 R6, RZ, RZ, R2 ;  /* 0x000000ffff067224 */ /* 0x000fe200078e0002 */
[----:B-----5:R-:W0:Y:S02]  /*0770*/  F2F.F64.F32 R10, R8 ;  /* 0x00000008000a7310 */ /* 0x020e240000201800 */
[----:B0--3--:R2:W-:Y:S04]  /*0780*/  STL.64 [R1], R10 ;  /* 0x0000000a01007387 */ /* 0x0095e80000100a00 */
[----:B------:R-:W-:-:S07]  /*0790*/  LEPC R20, `(.L_x_8) ;  /* 0x000000001014794e */ /* 0x000fce0000000000 */
[----:B--2---:R-:W-:Y:S05]  /*07a0*/  CALL.ABS.NOINC R12 ;  /* 0x000000000c007343 */ /* 0x004fea0003c00000 */
.L_x_8:
        /* <DEDUP_REMOVED lines=11> */
[----:B------:R-:W-:Y:S01]  /*0860*/  MOV R6, R2 ;  /* 0x0000000200067202 */ /* 0x000fe20000000f00 */
[----:B------:R-:W-:Y:S02]  /*0870*/  IMAD.U32 R5, RZ, RZ, UR5 ;  /* 0x00000005ff057e24 */ /* 0x000fe4000f8e00ff */
[----:B------:R-:W-:Y:S01]  /*0880*/  IMAD.MOV.U32 R7, RZ, RZ, R16 ;  /* 0x000000ffff077224 */ /* 0x000fe200078e0010 */
[----:B-----5:R-:W0:Y:S02]  /*0890*/  F2F.F64.F32 R10, R8 ;  /* 0x00000008000a7310 */ /* 0x020e240000201800 */
[----:B0--3--:R2:W-:Y:S04]  /*08a0*/  STL.64 [R1], R10 ;  /* 0x0000000a01007387 */ /* 0x0095e80000100a00 */
[----:B------:R-:W-:-:S07]  /*08b0*/  LEPC R20, `(.L_x_9) ;  /* 0x000000001014794e */ /* 0x000fce0000000000 */
[----:B--2---:R-:W-:Y:S05]  /*08c0*/  CALL.ABS.NOINC R12 ;  /* 0x000000000c007343 */ /* 0x004fea0003c00000 */
.L_x_9:
        /* <DEDUP_REMOVED lines=18> */
.L_x_10:
        /* <DEDUP_REMOVED lines=18> */
.L_x_11:
        /* <DEDUP_REMOVED lines=18> */
.L_x_12:
        /* <DEDUP_REMOVED lines=18> */
.L_x_13:
[----:B------:R0:W1:Y:S01]  /*0d50*/  LDC.64 R8, c[0x4][R17] ;  /* 0x0100000011087b82 */ /* 0x0000620000000a00 */
[----:B------:R-:W2:Y:S01]  /*0d60*/  LDCU.64 UR4, c[0x4][0x48] ;  /* 0x01000900ff0477ac */ /* 0x000ea20008000a00 */
[----:B------:R-:W-:Y:S02]  /*0d70*/  CS2R R6, SRZ ;  /* 0x0000000000067805 */ /* 0x000fe4000001ff00 */
[----:B--2---:R-:W-:Y:S01]  /*0d80*/  MOV R4, UR4 ;  /* 0x0000000400047c02 */ /* 0x004fe20008000f00 */
[----:B0-----:R-:W-:-:S07]  /*0d90*/  IMAD.U32 R5, RZ, RZ, UR5 ;  /* 0x00000005ff057e24 */ /* 0x001fce000f8e00ff */
[----:B------:R-:W-:-:S07]  /*0da0*/  LEPC R20, `(.L_x_14) ;  /* 0x000000001014794e */ /* 0x000fce0000000000 */
[----:B-1----:R-:W-:Y:S05]  /*0db0*/  CALL.ABS.NOINC R8 ;  /* 0x0000000008007343 */ /* 0x002fea0003c00000 */
.L_x_14:
[----:B------:R-:W0:Y:S01]  /*0dc0*/  S2UR UR5, SR_CgaCtaId ;  /* 0x00000000000579c3 */ /* 0x000e220000008800 */
[----:B------:R-:W-:Y:S02]  /*0dd0*/  UMOV UR4, 0x400 ;  /* 0x0000040000047882 */ /* 0x000fe40000000000 */
[----:B------:R-:W-:Y:S01]  /*0de0*/  IMAD.U32 R6, RZ, RZ, UR4 ;  /* 0x00000004ff067e24 */ /* 0x000fe2000f8e00ff */
[----:B0-----:R-:W-:-:S04]  /*0df0*/  MOV R7, UR5 ;  /* 0x0000000500077c02 */ /* 0x001fc80008000f00 */
[----:B------:R-:W-:-:S05]  /*0e00*/  LEA R0, R7, R6, 0x18 ;  /* 0x0000000607007211 */ /* 0x000fca00078ec0ff */
[----:B------:R0:W1:Y:S01]  /*0e10*/  LDS R3, [R0+0x14] ;  /* 0x0000140000037984 */ /* 0x0000620000000800 */
[----:B------:R-:W-:Y:S05]  /*0e20*/  BRA `(.L_x_15) ;  /* 0x0000000000087947 */ /* 0x000fea0003800000 */
.L_x_2:
[----:B------:R-:W-:-:S13]  /*0e30*/  ISETP.GT.U32.AND P0, PT, R18, 0x6, PT ;  /* 0x000000061200780c */ /* 0x000fda0003f04070 */
[----:B------:R-:W-:Y:S05]  /*0e40*/  @P0 BRA `(.L_x_16) ;  /* 0x0000000000200947 */ /* 0x000fea0003800000 */
.L_x_15:
[----:B------:R-:W2:Y:S01]  /*0e50*/  LDC.64 R4, c[0x0][0x3a0] ;  /* 0x0000e800ff047b82 */ /* 0x000ea20000000a00 */
[----:B-1----:R-:W-:-:S04]  /*0e60*/  IMAD R3, R3, 0x7, R18 ;  /* 0x0000000703037824 */ /* 0x002fc800078e0212 */
[----:B--2---:R-:W-:-:S06]  /*0e70*/  IMAD.WIDE R4, R3, 0x4, R4 ;  /* 0x0000000403047825 */ /* 0x004fcc00078e0204 */
[----:B------:R-:W2:Y:S01]  /*0e80*/  LDG.E R4, desc[UR36][R4.64] ;  /* 0x0000002404047981 */ /* 0x000ea2000c1e1900 */
[----:B------:R-:W-:-:S05]  /*0e90*/  VIADD R3, R6, 0x120 ;  /* 0x0000012006037836 */ /* 0x000fca0000000000 */
[----:B------:R-:W-:-:S05]  /*0ea0*/  LEA R3, R7, R3, 0x18 ;  /* 0x0000000307037211 */ /* 0x000fca00078ec0ff */
[----:B------:R-:W-:-:S05]  /*0eb0*/  IMAD R3, R18, 0x4, R3 ;  /* 0x0000000412037824 */ /* 0x000fca00078e0203 */
[----:B--2---:R1:W-:Y:S02]  /*0ec0*/  STS [R3], R4 ;  /* 0x0000000403007388 */ /* 0x0043e40000000800 */
.L_x_16:
[----:B------:R-:W-:Y:S05]  /*0ed0*/  WARPSYNC.ALL ;  /* 0x0000000000007948 */ /* 0x000fea0003800000 */
[----:B------:R-:W-:Y:S01]  /*0ee0*/  BAR.SYNC.DEFER_BLOCKING 0x0 ;  /* 0x0000000000007b1d */ /* 0x000fe20000010000 */
[C---:B------:R-:W-:Y:S01]  /*0ef0*/  VIADD R5, R6.reuse, 0xa0 ;  /* 0x000000a006057836 */ /* 0x040fe20000000000 */
[----:B-1----:R-:W-:Y:S01]  /*0f00*/  IADD3 R4, PT, PT, R6, 0x20, RZ ;  /* 0x0000002006047810 */ /* 0x002fe20007ffe0ff */
[----:B------:R-:W-:Y:S01]  /*0f10*/  IMAD.MOV.U32 R22, RZ, RZ, -0x1 ;  /* 0xffffffffff167424 */ /* 0x000fe200078e00ff */
[----:B------:R-:W-:Y:S02]  /*0f20*/  MOV R20, 0x7f7fffff ;  /* 0x7f7fffff00147802 */ /* 0x000fe40000000f00 */
[C---:B------:R-:W-:Y:S01]  /*0f30*/  LEA R17, R7.reuse, R4, 0x18 ;  /* 0x0000000407117211 */ /* 0x040fe200078ec0ff */
[----:B------:R-:W-:Y:S01]  /*0f40*/  BSSY.RECONVERGENT B0, `(.L_x_17) ;  /* 0x000002b000007945 */ /* 0x000fe20003800200 */
[----:B------:R-:W-:-:S03]  /*0f50*/  LEA R5, R7, R5, 0x18 ;  /* 0x0000000507057211 */ /* 0x000fc600078ec0ff */
[C---:B------:R-:W-:Y:S02]  /*0f60*/  IMAD R17, R18.reuse, 0x4, R17 ;  /* 0x0000000412117824 */ /* 0x040fe400078e0211 */
[C---:B------:R-:W-:Y:S01]  /*0f70*/  IMAD R19, R18.reuse, 0x4, R5 ;  /* 0x0000000412137824 */ /* 0x040fe200078e0205 */
[----:B------:R-:W1:Y:S02]  /*0f80*/  LDS R3, [R0+0x10] ;  /* 0x0000100000037984 */ /* 0x000e640000000800 */
[----:B-1----:R-:W-:-:S13]  /*0f90*/  ISETP.GE.AND P0, PT, R18, R3, PT ;  /* 0x000000031200720c */ /* 0x002fda0003f06270 */
[----:B------:R-:W-:Y:S05]  /*0fa0*/  @P0 BRA `(.L_x_18) ;  /* 0x0000000000900947 */ /* 0x000fea0003800000 */
[----:B------:R1:W2:Y:S01]  /*0fb0*/  LDS.128 R4, [R0+0x130] ;  /* 0x0001300000047984 */ /* 0x0002a20000000c00 */
[----:B------:R-:W3:Y:S01]  /*0fc0*/  LDC R24, c[0x0][0x360] ;  /* 0x0000d800ff187b82 */ /* 0x000ee20000000800 */
[----:B------:R-:W-:Y:S01]  /*0fd0*/  MOV R20, 0x7f7fffff ;  /* 0x7f7fffff00147802 */ /* 0x000fe20000000f00 */
[----:B------:R-:W-:Y:S01]  /*0fe0*/  IMAD.MOV.U32 R22, RZ, RZ, -0x1 ;  /* 0xffffffffff167424 */ /* 0x000fe200078e00ff */
[----:B------:R1:W4:Y:S01]  /*0ff0*/  LDS.64 R12, [R0] ;  /* 0x00000000000c7984 */ /* 0x0003220000000a00 */
[----:B------:R-:W-:-:S03]  /*1000*/  IMAD.MOV.U32 R21, RZ, RZ, R18 ;  /* 0x000000ffff157224 */ /* 0x000fc600078e0012 */
[----:B------:R1:W0:Y:S04]  /*1010*/  LDS.128 R8, [R0+0x120] ;  /* 0x0001200000087984 */ /* 0x0002280000000c00 */
.L_x_19:
[----:B------:R-:W-:-:S04]  /*1020*/  IMAD R15, R21, 0x7, RZ ;  /* 0x00000007150f7824 */ /* 0x000fc800078e02ff */
[----:B----4-:R-:W-:-:S05]  /*1030*/  IMAD.WIDE R14, R15, 0x4, R12 ;  /* 0x000000040f0e7825 */ /* 0x010fca00078e020c */
[----:B------:R-:W0:Y:S04]  /*1040*/  LD.E R23, desc[UR36][R14.64] ;  /* 0x000000240e177980 */ /* 0x000e28000c101900 */
[----:B------:R-:W4:Y:S04]  /*1050*/  LD.E R26, desc[UR36][R14.64+0x4] ;  /* 0x000004240e1a7980 */ /* 0x000f28000c101900 */
[----:B--2---:R-:W2:Y:S04]  /*1060*/  LD.E R7, desc[UR36][R14.64+0x8] ;  /* 0x000008240e077980 */ /* 0x004ea8000c101900 */
[----:B------:R-:W5:Y:S01]  /*1070*/  LD.E R25, desc[UR36][R14.64+0x18] ;  /* 0x000018240e197980 */ /* 0x000f62000c101900 */
[----:B01----:R-:W-:-:S04]  /*1080*/  FADD R0, -R8, R23 ;  /* 0x0000001708007221 */ /* 0x003fc80000000100 */
[----:B------:R-:W-:Y:S01]  /*1090*/  FFMA R23, R0, R0, RZ ;  /* 0x0000000000177223 */ /* 0x000fe200000000ff */
[----:B----4-:R-:W-:Y:S01]  /*10a0*/  FADD R26, R26, -R9 ;  /* 0x800000091a1a7221 */ /* 0x010fe20000000000 */
[----:B------:R-:W4:Y:S03]  /*10b0*/  LD.E R0, desc[UR36][R14.64+0xc] ;  /* 0x00000c240e007980 */ /* 0x000f26000c101900 */
[----:B------:R-:W-:Y:S02]  /*10c0*/  FFMA R27, R26, R26, R23 ;  /* 0x0000001a1a1b7223 */ /* 0x000fe40000000017 */
[----:B------:R-:W3:Y:S04]  /*10d0*/  LD.E R23, desc[UR36][R14.64+0x10] ;  /* 0x000010240e177980 */ /* 0x000ee8000c101900 */
[----:B------:R-:W5:Y:S01]  /*10e0*/  LD.E R26, desc[UR36][R14.64+0x14] ;  /* 0x000014240e1a7980 */ /* 0x000f62000c101900 */
[----:B--2---:R-:W-:-:S04]  /*10f0*/  FADD R28, R7, -R10 ;  /* 0x8000000a071c7221 */ /* 0x004fc80000000000 */
[----:B------:R-:W-:Y:S01]  /*1100*/  FFMA R27, R28, R28, R27 ;  /* 0x0000001c1c1b7223 */ /* 0x000fe2000000001b */
[----:B----4-:R-:W-:-:S04]  /*1110*/  FADD R0, R0, -R11 ;  /* 0x8000000b00007221 */ /* 0x010fc80000000000 */
[----:B------:R-:W-:Y:S01]  /*1120*/  FFMA R27, R0, R0, R27 ;  /* 0x00000000001b7223 */ /* 0x000fe2000000001b */
[----:B---3--:R-:W-:Y:S01]  /*1130*/  FADD R0, -R4, R23 ;  /* 0x0000001704007221 */ /* 0x008fe20000000100 */
[----:B-----5:R-:W-:-:S03]  /*1140*/  FADD R26, R26, -R5 ;  /* 0x800000051a1a7221 */ /* 0x020fc60000000000 */
[----:B------:R-:W-:Y:S01]  /*1150*/  FFMA R27, R0, R0, R27 ;  /* 0x00000000001b7223 */ /* 0x000fe2000000001b */
[----:B------:R-:W-:-:S03]  /*1160*/  FADD R0, R25, -R6 ;  /* 0x8000000619007221 */ /* 0x000fc60000000000 */
[----:B------:R-:W-:-:S04]  /*1170*/  FFMA R27, R26, R26, R27 ;  /* 0x0000001a1a1b7223 */ /* 0x000fc8000000001b */
[----:B------:R-:W-:-:S05]  /*1180*/  FFMA R27, R0, R0, R27 ;  /* 0x00000000001b7223 */ /* 0x000fca000000001b */
[----:B------:R-:W-:-:S04]  /*1190*/  FSETP.GEU.AND P0, PT, R27, R20, PT ;  /* 0x000000141b00720b */ /* 0x000fc80003f0e000 */
[----:B------:R-:W-:Y:S02]  /*11a0*/  SEL R22, R21, R22, !P0 ;  /* 0x0000001615167207 */ /* 0x000fe40004000000 */
[----:B------:R-:W-:-:S04]  /*11b0*/  IADD3 R21, PT, PT, R24, R21, RZ ;  /* 0x0000001518157210 */ /* 0x000fc80007ffe0ff */
[----:B------:R-:W-:Y:S02]  /*11c0*/  ISETP.GE.AND P1, PT, R21, R3, PT ;  /* 0x000000031500720c */ /* 0x000fe40003f26270 */
[----:B------:R-:W-:-:S11]  /*11d0*/  FSEL R20, R27, R20, !P0 ;  /* 0x000000141b147208 */ /* 0x000fd60004000000 */
[----:B------:R-:W-:Y:S05]  /*11e0*/  @!P1 BRA `(.L_x_19) ;  /* 0xfffffffc008c9947 */ /* 0x000fea000383ffff */
.L_x_18:
[----:B------:R-:W-:Y:S05]  /*11f0*/  BSYNC.RECONVERGENT B0 ;  /* 0x0000000000007941 */ /* 0x000fea0003800200 */
.L_x_17:
[----:B------:R-:W1:Y:S01]  /*1200*/  LDCU UR4, c[0x0][0x360] ;  /* 0x00006c00ff0477ac */ /* 0x000e620008000800 */
[----:B------:R2:W-:Y:S04]  /*1210*/  STS [R17], R20 ;  /* 0x0000001411007388 */ /* 0x0005e80000000800 */
[----:B------:R2:W-:Y:S01]  /*1220*/  STS [R19], R22 ;  /* 0x0000001613007388 */ /* 0x0005e20000000800 */
[----:B-1----:R-:W-:Y:S01]  /*1230*/  UISETP.GE.U32.AND UP0, UPT, UR4, 0x2, UPT ;  /* 0x000000020400788c */ /* 0x002fe2000bf06070 */
[----:B------:R-:W-:Y:S08]  /*1240*/  BAR.SYNC.DEFER_BLOCKING 0x0 ;  /* 0x0000000000007b1d */ /* 0x000ff00000010000 */
[----:B--2---:R-:W-:Y:S05]  /*1250*/  BRA.U !UP0, `(.L_x_20) ;  /* 0x0000000108487547 */ /* 0x004fea000b800000 */
[----:B0-----:R-:W-:-:S07]  /*1260*/  IMAD.U32 R0, RZ, RZ, UR4 ;  /* 0x00000004ff007e24 */ /* 0x001fce000f8e00ff */
.L_x_23:
[--C-:B------:R-:W-:Y:S01]  /*1270*/  IMAD.MOV.U32 R5, RZ, RZ, R0.reuse ;  /* 0x000000ffff057224 */ /* 0x100fe200078e0000 */
[----:B------:R-:W-:Y:S01]  /*1280*/  SHF.R.U32.HI R0, RZ, 0x1, R0 ;  /* 0x00000001ff007819 */ /* 0x000fe20000011600 */
[----:B------:R-:W-:Y:S03]  /*1290*/  BSSY.RECONVERGENT B0, `(.L_x_21) ;  /* 0x000000b000007945 */ /* 0x000fe60003800200 */
[----:B------:R-:W-:-:S13]  /*12a0*/  ISETP.GE.U32.AND P0, PT, R18, R0, PT ;  /* 0x000000001200720c */ /* 0x000fda0003f06070 */
[----:B0-----:R-:W-:Y:S05]  /*12b0*/  @P0 BRA `(.L_x_22) ;  /* 0x0000000000200947 */ /* 0x001fea0003800000 */
[----:B------:R-:W-:Y:S01]  /*12c0*/  LEA R3, R0, R17, 0x2 ;  /* 0x0000001100037211 */ /* 0x000fe200078e10ff */
[----:B------:R-:W-:Y:S05]  /*12d0*/  LDS R4, [R17] ;  /* 0x0000000011047984 */ /* 0x000fea0000000800 */
[----:B------:R-:W0:Y:S02]  /*12e0*/  LDS R3, [R3] ;  /* 0x0000000003037984 */ /* 0x000e240000000800 */
[----:B0-----:R-:W-:-:S13]  /*12f0*/  FSETP.GEU.AND P0, PT, R3, R4, PT ;  /* 0x000000040300720b */ /* 0x001fda0003f0e000 */
[----:B------:R-:W-:Y:S01]  /*1300*/  @!P0 IMAD R4, R0, 0x4, R19 ;  /* 0x0000000400048824 */ /* 0x000fe200078e0213 */
[----:B------:R-:W-:Y:S05]  /*1310*/  @!P0 STS [R17], R3 ;  /* 0x0000000311008388 */ /* 0x000fea0000000800 */
[----:B------:R-:W0:Y:S04]  /*1320*/  @!P0 LDS R4, [R4] ;  /* 0x0000000004048984 */ /* 0x000e280000000800 */
[----:B0-----:R0:W-:Y:S02]  /*1330*/  @!P0 STS [R19], R4 ;  /* 0x0000000413008388 */ /* 0x0011e40000000800 */
.L_x_22:
[----:B------:R-:W-:Y:S05]  /*1340*/  BSYNC.RECONVERGENT B0 ;  /* 0x0000000000007941 */ /* 0x000fea0003800200 */
.L_x_21:
[----:B------:R-:W-:Y:S01]  /*1350*/  BAR.SYNC.DEFER_BLOCKING 0x0 ;  /* 0x0000000000007b1d */ /* 0x000fe20000010000 */
[----:B------:R-:W-:-:S13]  /*1360*/  ISETP.GT.U32.AND P0, PT, R5, 0x3, PT ;  /* 0x000000030500780c */ /* 0x000fda0003f04070 */
[----:B------:R-:W-:Y:S05]  /*1370*/  @P0 BRA `(.L_x_23) ;  /* 0xfffffffc00bc0947 */ /* 0x000fea000383ffff */
.L_x_20:
[----:B------:R-:W-:-:S13]  /*1380*/  ISETP.NE.AND P0, PT, R18, RZ, PT ;  /* 0x000000ff1200720c */ /* 0x000fda0003f05270 */
[----:B------:R-:W-:Y:S05]  /*1390*/  @P0 BRA `(.L_x_24) ;  /* 0x0000000000ec0947 */ /* 0x000fea0003800000 */
[----:B------:R-:W1:Y:S01]  /*13a0*/  S2UR UR5, SR_CgaCtaId ;  /* 0x00000000000579c3 */ /* 0x000e620000008800 */
[----:B------:R-:W-:Y:S02]  /*13b0*/  UMOV UR4, 0x400 ;  /* 0x0000040000047882 */ /* 0x000fe40000000000 */
[----:B-1----:R-:W-:-:S09]  /*13c0*/  ULEA UR4, UR5, UR4, 0x18 ;  /* 0x0000000405047291 */ /* 0x002fd2000f8ec0ff */
[----:B0-----:R-:W0:Y:S02]  /*13d0*/  LDS R0, [UR4+0x20] ;  /* 0x00002004ff007984 */ /* 0x001e240008000800 */
[----:B0-----:R-:W-:Y:S01]  /*13e0*/  VIADD R4, R0, 0xf3000000 ;  /* 0xf300000000047836 */ /* 0x001fe20000000000 */
[----:B------:R0:W1:Y:S04]  /*13f0*/  MUFU.RSQ R3, R0 ;  /* 0x0000000000037308 */ /* 0x0000680000001400 */
[----:B------:R-:W-:-:S13]  /*1400*/  ISETP.GT.U32.AND P0, PT, R4, 0x727fffff, PT ;  /* 0x727fffff0400780c */ /* 0x000fda0003f04070 */
[----:B01----:R-:W-:Y:S05]  /*1410*/  @!P0 BRA `(.L_x_25) ;  /* 0x00000000000c8947 */ /* 0x003fea0003800000 */
[----:B------:R-:W-:-:S07]  /*1420*/  MOV R6, 0x1440 ;  /* 0x0000144000067802 */ /* 0x000fce0000000f00 */
[----:B------:R-:W-:Y:S05]  /*1430*/  CALL.REL.NOINC `($__internal_1_$__cuda_sm20_sqrt_rn_f32_slowpath) ;  /* 0x0000000800187944 */ /* 0x000fea0003c00000 */
[----:B------:R-:W-:Y:S05]  /*1440*/  BRA `(.L_x_26) ;  /* 0x0000000000107947 */ /* 0x000fea0003800000 */
.L_x_25:
[----:B------:R-:W-:Y:S01]  /*1450*/  FMUL.FTZ R5, R0, R3 ;  /* 0x0000000300057220 */ /* 0x000fe20000410000 */
[----:B------:R-:W-:-:S03]  /*1460*/  FMUL.FTZ R3, R3, 0.5 ;  /* 0x3f00000003037820 */ /* 0x000fc60000410000 */
[----:B------:R-:W-:-:S04]  /*1470*/  FFMA R0, -R5, R5, R0 ;  /* 0x0000000505007223 */ /* 0x000fc80000000100 */
[----:B------:R-:W-:-:S07]  /*1480*/  FFMA R3, R0, R3, R5 ;  /* 0x0000000300037223 */ /* 0x000fce0000000005 */
.L_x_26:
[----:B------:R-:W0:Y:S01]  /*1490*/  MUFU.RCP64H R5, 0.019999995827674865723 ;  /* 0x3f947ae100057908 */ /* 0x000e220000001800 */
[----:B------:R-:W-:Y:S02]  /*14a0*/  HFMA2 R10, -RZ, RZ, 7.6796875, 0.00109386444091796875 ;  /* 0x47ae147bff0a7431 */ /* 0x000fe400000001ff */
[----:B------:R-:W-:Y:S01]  /*14b0*/  IMAD.MOV.U32 R11, RZ, RZ, 0x3f947ae1 ;  /* 0x3f947ae1ff0b7424 */ /* 0x000fe200078e00ff */
[----:B------:R-:W1:Y:S01]  /*14c0*/  S2UR UR5, SR_CgaCtaId ;  /* 0x00000000000579c3 */ /* 0x000e620000008800 */
[----:B------:R-:W-:Y:S01]  /*14d0*/  IMAD.MOV.U32 R4, RZ, RZ, 0x1 ;  /* 0x00000001ff047424 */ /* 0x000fe200078e00ff */
[----:B------:R-:W-:Y:S01]  /*14e0*/  UMOV UR4, 0x400 ;  /* 0x0000040000047882 */ /* 0x000fe20000000000 */
[----:B------:R-:W-:Y:S01]  /*14f0*/  BSSY.RECONVERGENT B0, `(.L_x_27) ;  /* 0x0000013000007945 */ /* 0x000fe20003800200 */
[----:B------:R-:W2:Y:S03]  /*1500*/  F2F.F64.F32 R8, R3 ;  /* 0x0000000300087310 */ /* 0x000ea60000201800 */
[----:B0-----:R-:W-:Y:S01]  /*1510*/  DFMA R6, R4, -R10, 1 ;  /* 0x3ff000000406742b */ /* 0x001fe2000000080a */
[----:B--2---:R-:W-:-:S07]  /*1520*/  FSETP.GEU.AND P1, PT, |R9|, 6.5827683646048100446e-37, PT ;  /* 0x036000000900780b */ /* 0x004fce0003f2e200 */
[----:B------:R-:W-:Y:S01]  /*1530*/  DFMA R6, R6, R6, R6 ;  /* 0x000000060606722b */ /* 0x000fe20000000006 */
[----:B-1----:R-:W-:-:S07]  /*1540*/  ULEA UR4, UR5, UR4, 0x18 ;  /* 0x0000000405047291 */ /* 0x002fce000f8ec0ff */
[----:B------:R-:W-:Y:S02]  /*1550*/  DFMA R6, R4, R6, R4 ;  /* 0x000000060406722b */ /* 0x000fe40000000004 */
[----:B------:R-:W0:Y:S04]  /*1560*/  LDS R0, [UR4+0xa0] ;  /* 0x0000a004ff007984 */ /* 0x000e280008000800 */
[----:B------:R1:W-:Y:S02]  /*1570*/  STS [UR4+0x13c], R3 ;  /* 0x00013c03ff007988 */ /* 0x0003e40008000804 */
[----:B------:R-:W-:-:S08]  /*1580*/  DFMA R4, R6, -R10, 1 ;  /* 0x3ff000000604742b */ /* 0x000fd0000000080a */
[----:B------:R-:W-:-:S08]  /*1590*/  DFMA R4, R6, R4, R6 ;  /* 0x000000040604722b */ /* 0x000fd00000000006 */
[----:B------:R-:W-:-:S08]  /*15a0*/  DMUL R6, R8, R4 ;  /* 0x0000000408067228 */ /* 0x000fd00000000000 */
[----:B------:R-:W-:-:S08]  /*15b0*/  DFMA R10, R6, -R10, R8 ;  /* 0x8000000a060a722b */ /* 0x000fd00000000008 */
[----:B------:R-:W-:-:S10]  /*15c0*/  DFMA R4, R4, R10, R6 ;  /* 0x0000000a0404722b */ /* 0x000fd40000000006 */
[----:B------:R-:W-:-:S05]  /*15d0*/  FFMA R6, RZ, 1.1599999666213989258, R5 ;  /* 0x3f947ae1ff067823 */ /* 0x000fca0000000005 */
[----:B------:R-:W-:-:S13]  /*15e0*/  FSETP.GT.AND P0, PT, |R6|, 1.469367938527859385e-39, PT ;  /* 0x001000000600780b */ /* 0x000fda0003f04200 */
[----:B01----:R-:W-:Y:S05]  /*15f0*/  @P0 BRA P1, `(.L_x_28) ;  /* 0x0000000000080947 */ /* 0x003fea0000800000 */
[----:B------:R-:W-:-:S07]  /*1600*/  MOV R10, 0x1620 ;  /* 0x00001620000a7802 */ /* 0x000fce0000000f00 */
[----:B------:R-:W-:Y:S05]  /*1610*/  CALL.REL.NOINC `($__internal_0_$__cuda_sm20_div_rn_f64_full) ;  /* 0x0000000000607944 */ /* 0x000fea0003c00000 */
.L_x_28:
[----:B------:R-:W-:Y:S05]  /*1620*/  BSYNC.RECONVERGENT B0 ;  /* 0x0000000000007941 */ /* 0x000fea0003800200 */
.L_x_27:
[----:B------:R-:W0:Y:S01]  /*1630*/  S2UR UR5, SR_CgaCtaId ;  /* 0x00000000000579c3 */ /* 0x000e220000008800 */
[----:B------:R-:W1:Y:S01]  /*1640*/  F2I.F64.TRUNC R10, R4 ;  /* 0x00000004000a7311 */ /* 0x000e62000030d100 */
[----:B------:R-:W-:Y:S01]  /*1650*/  UMOV UR4, 0x400 ;  /* 0x0000040000047882 */ /* 0x000fe20000000000 */
[----:B------:R-:W-:Y:S01]  /*1660*/  MOV R3, 0x0 ;  /* 0x0000000000037802 */ /* 0x000fe20000000f00 */
[----:B------:R2:W-:Y:S01]  /*1670*/  STL.64 [R1+0x8], R8 ;  /* 0x0000080801007387 */ /* 0x0005e20000100a00 */
[----:B------:R-:W3:Y:S01]  /*1680*/  LDCU.64 UR6, c[0x4][0x50] ;  /* 0x01000a00ff0677ac */ /* 0x000ee20008000a00 */
[----:B------:R-:W-:Y:S01]  /*1690*/  IMAD.MOV.U32 R6, RZ, RZ, R2 ;  /* 0x000000ffff067224 */ /* 0x000fe200078e0002 */
[----:B------:R-:W-:Y:S01]  /*16a0*/  MOV R7, R16 ;  /* 0x0000001000077202 */ /* 0x000fe20000000f00 */
[----:B------:R2:W-:Y:S01]  /*16b0*/  STL [R1], R0 ;  /* 0x0000000001007387 */ /* 0x0005e20000100800 */
[----:B------:R2:W4:Y:S01]  /*16c0*/  LDC.64 R12, c[0x4][R3] ;  /* 0x01000000030c7b82 */ /* 0x0005220000000a00 */
[----:B-1----:R-:W-:-:S05]  /*16d0*/  VIMNMX R10, PT, PT, R10, 0x20, PT ;  /* 0x000000200a0a7848 */ /* 0x002fca0003fe0100 */
[----:B------:R2:W-:Y:S01]  /*16e0*/  STL [R1+0x10], R10 ;  /* 0x0000100a01007387 */ /* 0x0005e20000100800 */
[----:B---3--:R-:W-:Y:S01]  /*16f0*/  MOV R4, UR6 ;  /* 0x0000000600047c02 */ /* 0x008fe20008000f00 */
[----:B0-----:R-:W-:Y:S01]  /*1700*/  ULEA UR4, UR5, UR4, 0x18 ;  /* 0x0000000405047291 */ /* 0x001fe2000f8ec0ff */
[----:B------:R-:W-:-:S08]  /*1710*/  IMAD.U32 R5, RZ, RZ, UR7 ;  /* 0x00000007ff057e24 */ /* 0x000fd0000f8e00ff */
[----:B------:R2:W-:Y:S03]  /*1720*/  STS [UR4+0x140], R10 ;  /* 0x0001400aff007988 */ /* 0x0005e60008000804 */
[----:B------:R-:W-:-:S07]  /*1730*/  LEPC R20, `(.L_x_24) ;  /* 0x000000001014794e */ /* 0x000fce0000000000 */
[----:B--2-4-:R-:W-:Y:S05]  /*1740*/  CALL.ABS.NOINC R12 ;  /* 0x000000000c007343 */ /* 0x014fea0003c00000 */
.L_x_24:
[----:B------:R-:W-:Y:S05]  /*1750*/  WARPSYNC.ALL ;  /* 0x0000000000007948 */ /* 0x000fea0003800000 */
[----:B------:R-:W-:Y:S08]  /*1760*/  BAR.SYNC.DEFER_BLOCKING 0x0 ;  /* 0x0000000000007b1d */ /* 0x000ff00000010000 */
[----:B------:R-:W-:Y:S08]  /*1770*/  BAR.SYNC.DEFER_BLOCKING 0x0 ;  /* 0x0000000000007b1d */ /* 0x000ff00000010000 */
[----:B------:R-:W-:Y:S06]  /*1780*/  BAR.SYNC.DEFER_BLOCKING 0x0 ;  /* 0x0000000000007b1d */ /* 0x000fec0000010000 */
[----:B------:R-:W-:Y:S05]  /*1790*/  EXIT ;  /* 0x000000000000794d */ /* 0x000fea0003800000 */
        .weak           $__internal_0_$__cuda_sm20_div_rn_f64_full
        .type           $__internal_0_$__cuda_sm20_div_rn_f64_full,@function
        .size           $__internal_0_$__cuda_sm20_div_rn_f64_full,($__internal_1_$__cuda_sm20_sqrt_rn_f32_slowpath - $__internal_0_$__cuda_sm20_div_rn_f64_full)
$__internal_0_$__cuda_sm20_div_rn_f64_full:
[----:B------:R-:W-:Y:S02]  /*17a0*/  IMAD.MOV.U32 R5, RZ, RZ, 0x3ff47ae1 ;  /* 0x3ff47ae1ff057424 */ /* 0x000fe400078e00ff */
[----:B------:R-:W-:Y:S02]  /*17b0*/  HFMA2 R12, -RZ, RZ, 0, 5.9604644775390625e-08 ;  /* 0x00000001ff0c7431 */ /* 0x000fe400000001ff */
[----:B------:R-:W-:Y:S01]  /*17c0*/  IMAD.MOV.U32 R4, RZ, RZ, 0x47ae147b ;  /* 0x47ae147bff047424 */ /* 0x000fe200078e00ff */
[C---:B------:R-:W-:Y:S01]  /*17d0*/  FSETP.GEU.AND P1, PT, |R9|.reuse, 1.469367938527859385e-39, PT ;  /* 0x001000000900780b */ /* 0x040fe20003f2e200 */
[----:B------:R-:W0:Y:S01]  /*17e0*/  MUFU.RCP64H R13, R5 ;  /* 0x00000005000d7308 */ /* 0x000e220000001800 */
[----:B------:R-:W-:Y:S01]  /*17f0*/  LOP3.LUT R3, R9, 0x7ff00000, RZ, 0xc0, !PT ;  /* 0x7ff0000009037812 */ /* 0x000fe200078ec0ff */
[----:B------:R-:W-:Y:S01]  /*1800*/  IMAD.MOV.U32 R11, RZ, RZ, 0x1ca00000 ;  /* 0x1ca00000ff0b7424 */ /* 0x000fe200078e00ff */
[----:B------:R-:W-:Y:S01]  /*1810*/  BSSY.RECONVERGENT B1, `(.L_x_29) ;  /* 0x0000044000017945 */ /* 0x000fe20003800200 */
[----:B------:R-:W-:Y:S01]  /*1820*/  IMAD.MOV.U32 R20, RZ, RZ, 0x3f900000 ;  /* 0x3f900000ff147424 */ /* 0x000fe200078e00ff */
[----:B------:R-:W-:Y:S01]  /*1830*/  ISETP.GE.U32.AND P0, PT, R3, 0x3f900000, PT ;  /* 0x3f9000000300780c */ /* 0x000fe20003f06070 */
[----:B------:R-:W-:-:S02]  /*1840*/  IMAD.MOV.U32 R17, RZ, RZ, R3 ;  /* 0x000000ffff117224 */ /* 0x000fc400078e0003 */
[----:B------:R-:W-:Y:S01]  /*1850*/  VIADD R22, R20, 0xffffffff ;  /* 0xffffffff14167836 */ /* 0x000fe20000000000 */
[----:B------:R-:W-:-:S04]  /*1860*/  SEL R11, R11, 0x63400000, !P0 ;  /* 0x634000000b0b7807 */ /* 0x000fc80004000000 */
[----:B------:R-:W-:Y:S01]  /*1870*/  @!P1 LOP3.LUT R14, R11, 0x80000000, R9, 0xf8, !PT ;  /* 0x800000000b0e9812 */ /* 0x000fe200078ef809 */
[----:B0-----:R-:W-:-:S03]  /*1880*/  DFMA R6, R12, -R4, 1 ;  /* 0x3ff000000c06742b */ /* 0x001fc60000000804 */
[----:B------:R-:W-:Y:S02]  /*1890*/  @!P1 LOP3.LUT R15, R14, 0x100000, RZ, 0xfc, !PT ;  /* 0x001000000e0f9812 */ /* 0x000fe400078efcff */
[----:B------:R-:W-:-:S03]  /*18a0*/  @!P1 MOV R14, RZ ;  /* 0x000000ff000e9202 */ /* 0x000fc60000000f00 */
[----:B------:R-:W-:-:S08]  /*18b0*/  DFMA R6, R6, R6, R6 ;  /* 0x000000060606722b */ /* 0x000fd00000000006 */
[----:B------:R-:W-:Y:S01]  /*18c0*/  DFMA R12, R12, R6, R12 ;  /* 0x000000060c0c722b */ /* 0x000fe2000000000c */
[----:B------:R-:W-:Y:S01]  /*18d0*/  LOP3.LUT R7, R11, 0x800fffff, R9, 0xf8, !PT ;  /* 0x800fffff0b077812 */ /* 0x000fe200078ef809 */
[----:B------:R-:W-:-:S06]  /*18e0*/  IMAD.MOV.U32 R6, RZ, RZ, R8 ;  /* 0x000000ffff067224 */ /* 0x000fcc00078e0008 */
[----:B------:R-:W-:Y:S02]  /*18f0*/  DFMA R18, R12, -R4, 1 ;  /* 0x3ff000000c12742b */ /* 0x000fe40000000804 */
[----:B------:R-:W-:-:S06]  /*1900*/  @!P1 DFMA R6, R6, 2, -R14 ;  /* 0x400000000606982b */ /* 0x000fcc000000080e */
[----:B------:R-:W-:-:S04]  /*1910*/  DFMA R12, R12, R18, R12 ;  /* 0x000000120c0c722b */ /* 0x000fc8000000000c */
[----:B------:R-:W-:-:S04]  /*1920*/  @!P1 LOP3.LUT R17, R7, 0x7ff00000, RZ, 0xc0, !PT ;  /* 0x7ff0000007119812 */ /* 0x000fc800078ec0ff */
[----:B------:R-:W-:Y:S01]  /*1930*/  IADD3 R21, PT, PT, R17, -0x1, RZ ;  /* 0xffffffff11157810 */ /* 0x000fe20007ffe0ff */
[----:B------:R-:W-:-:S03]  /*1940*/  DMUL R14, R12, R6 ;  /* 0x000000060c0e7228 */ /* 0x000fc60000000000 */
[----:B------:R-:W-:-:S04]  /*1950*/  ISETP.GT.U32.AND P0, PT, R21, 0x7feffffe, PT ;  /* 0x7feffffe1500780c */ /* 0x000fc80003f04070 */
[----:B------:R-:W-:Y:S01]  /*1960*/  ISETP.GT.U32.OR P0, PT, R22, 0x7feffffe, P0 ;  /* 0x7feffffe1600780c */ /* 0x000fe20000704470 */
[----:B------:R-:W-:-:S08]  /*1970*/  DFMA R18, R14, -R4, R6 ;  /* 0x800000040e12722b */ /* 0x000fd00000000006 */
[----:B------:R-:W-:-:S04]  /*1980*/  DFMA R12, R12, R18, R14 ;  /* 0x000000120c0c722b */ /* 0x000fc8000000000e */
[----:B------:R-:W-:Y:S07]  /*1990*/  @P0 BRA `(.L_x_30) ;  /* 0x0000000000680947 */ /* 0x000fee0003800000 */
[----:B------:R-:W-:Y:S01]  /*19a0*/  MOV R14, 0x3f900000 ;  /* 0x3f900000000e7802 */ /* 0x000fe20000000f00 */
[----:B------:R-:W-:-:S03]  /*19b0*/  IMAD.MOV.U32 R18, RZ, RZ, RZ ;  /* 0x000000ffff127224 */ /* 0x000fc600078e00ff */
[----:B------:R-:W-:-:S04]  /*19c0*/  VIADDMNMX R3, R3, -R14, 0xb9600000, !PT ;  /* 0xb960000003037446 */ /* 0x000fc8000780090e */
[----:B------:R-:W-:-:S05]  /*19d0*/  VIMNMX R14, PT, PT, R3, 0x46a00000, PT ;  /* 0x46a00000030e7848 */ /* 0x000fca0003fe0100 */
[----:B------:R-:W-:-:S05]  /*19e0*/  IMAD.IADD R11, R14, 0x1, -R11 ;  /* 0x000000010e0b7824 */ /* 0x000fca00078e0a0b */
[----:B------:R-:W-:-:S06]  /*19f0*/  IADD3 R19, PT, PT, R11, 0x7fe00000, RZ ;  /* 0x7fe000000b137810 */ /* 0x000fcc0007ffe0ff */
[----:B------:R-:W-:-:S10]  /*1a00*/  DMUL R14, R12, R18 ;  /* 0x000000120c0e7228 */ /* 0x000fd40000000000 */
[----:B------:R-:W-:-:S13]  /*1a10*/  FSETP.GTU.AND P0, PT, |R15|, 1.469367938527859385e-39, PT ;  /* 0x001000000f00780b */ /* 0x000fda0003f0c200 */
[----:B------:R-:W-:Y:S05]  /*1a20*/  @P0 BRA `(.L_x_31) ;  /* 0x0000000000880947 */ /* 0x000fea0003800000 */
[----:B------:R-:W-:Y:S01]  /*1a30*/  DFMA R4, R12, -R4, R6 ;  /* 0x800000040c04722b */ /* 0x000fe20000000006 */
[----:B------:R-:W-:-:S09]  /*1a40*/  MOV R18, RZ ;  /* 0x000000ff00127202 */ /* 0x000fd20000000f00 */
[C---:B------:R-:W-:Y:S02]  /*1a50*/  FSETP.NEU.AND P0, PT, R5.reuse, RZ, PT ;  /* 0x000000ff0500720b */ /* 0x040fe40003f0d000 */
[----:B------:R-:W-:-:S04]  /*1a60*/  LOP3.LUT R3, R5, 0x3f947ae1, RZ, 0x3c, !PT ;  /* 0x3f947ae105037812 */ /* 0x000fc800078e3cff */
[----:B------:R-:W-:-:S04]  /*1a70*/  LOP3.LUT R3, R3, 0x80000000, RZ, 0xc0, !PT ;  /* 0x8000000003037812 */ /* 0x000fc800078ec0ff */
[----:B------:R-:W-:-:S03]  /*1a80*/  LOP3.LUT R19, R3, R19, RZ, 0xfc, !PT ;  /* 0x0000001303137212 */ /* 0x000fc600078efcff */
[----:B------:R-:W-:Y:S05]  /*1a90*/  @!P0 BRA `(.L_x_31) ;  /* 0x00000000006c8947 */ /* 0x000fea0003800000 */
[----:B------:R-:W-:Y:S01]  /*1aa0*/  IMAD.MOV R5, RZ, RZ, -R11 ;  /* 0x000000ffff057224 */ /* 0x000fe200078e0a0b */
[----:B------:R-:W-:-:S06]  /*1ab0*/  MOV R4, RZ ;  /* 0x000000ff00047202 */ /* 0x000fcc0000000f00 */
[----:B------:R-:W-:Y:S02]  /*1ac0*/  DFMA R4, R14, -R4, R12 ;  /* 0x800000040e04722b */ /* 0x000fe4000000000c */
[----:B------:R-:W-:-:S04]  /*1ad0*/  DMUL.RP R12, R12, R18 ;  /* 0x000000120c0c7228 */ /* 0x000fc80000008000 */
[----:B------:R-:W-:-:S04]  /*1ae0*/  IADD3 R4, PT, PT, -R11, -0x43300000, RZ ;  /* 0xbcd000000b047810 */ /* 0x000fc80007ffe1ff */
[----:B------:R-:W-:Y:S02]  /*1af0*/  FSETP.NEU.AND P0, PT, |R5|, R4, PT ;  /* 0x000000040500720b */ /* 0x000fe40003f0d200 */
[----:B------:R-:W-:Y:S02]  /*1b00*/  LOP3.LUT R3, R13, R3, RZ, 0x3c, !PT ;  /* 0x000000030d037212 */ /* 0x000fe400078e3cff */
[----:B------:R-:W-:Y:S02]  /*1b10*/  FSEL R14, R12, R14, !P0 ;  /* 0x0000000e0c0e7208 */ /* 0x000fe40004000000 */
[----:B------:R-:W-:Y:S01]  /*1b20*/  FSEL R15, R3, R15, !P0 ;  /* 0x0000000f030f7208 */ /* 0x000fe20004000000 */
[----:B------:R-:W-:Y:S06]  /*1b30*/  BRA `(.L_x_31) ;  /* 0x0000000000447947 */ /* 0x000fec0003800000 */
.L_x_30:
[----:B------:R-:W-:-:S14]  /*1b40*/  DSETP.NAN.AND P0, PT, R8, R8, PT ;  /* 0x000000080800722a */ /* 0x000fdc0003f08000 */
[----:B------:R-:W-:Y:S05]  /*1b50*/  @P0 BRA `(.L_x_32) ;  /* 0x0000000000340947 */ /* 0x000fea0003800000 */
[----:B------:R-:W-:Y:S01]  /*1b60*/  ISETP.NE.AND P0, PT, R17, R20, PT ;  /* 0x000000141100720c */ /* 0x000fe20003f05270 */
[----:B------:R-:W-:Y:S01]  /*1b70*/  IMAD.MOV.U32 R14, RZ, RZ, 0x0 ;  /* 0x00000000ff0e7424 */ /* 0x000fe200078e00ff */
[----:B------:R-:W-:-:S11]  /*1b80*/  MOV R15, 0xfff80000 ;  /* 0xfff80000000f7802 */ /* 0x000fd60000000f00 */
[----:B------:R-:W-:Y:S05]  /*1b90*/  @!P0 BRA `(.L_x_31) ;  /* 0x00000000002c8947 */ /* 0x000fea0003800000 */
[----:B------:R-:W-:Y:S02]  /*1ba0*/  ISETP.NE.AND P0, PT, R17, 0x7ff00000, PT ;  /* 0x7ff000001100780c */ /* 0x000fe40003f05270 */
[----:B------:R-:W-:Y:S02]  /*1bb0*/  LOP3.LUT R3, R9, 0x3f947ae1, RZ, 0x3c, !PT ;  /* 0x3f947ae109037812 */ /* 0x000fe400078e3cff */
[----:B------:R-:W-:Y:S02]  /*1bc0*/  ISETP.EQ.OR P0, PT, R20, RZ, !P0 ;  /* 0x000000ff1400720c */ /* 0x000fe40004702670 */
[----:B------:R-:W-:-:S11]  /*1bd0*/  LOP3.LUT R15, R3, 0x80000000, RZ, 0xc0, !PT ;  /* 0x80000000030f7812 */ /* 0x000fd600078ec0ff */
[----:B------:R-:W-:Y:S01]  /*1be0*/  @P0 LOP3.LUT R3, R15, 0x7ff00000, RZ, 0xfc, !PT ;  /* 0x7ff000000f030812 */ /* 0x000fe200078efcff */
[----:B------:R-:W-:Y:S01]  /*1bf0*/  @!P0 IMAD.MOV.U32 R14, RZ, RZ, RZ ;  /* 0x000000ffff0e8224 */ /* 0x000fe200078e00ff */
[----:B------:R-:W-:-:S03]  /*1c00*/  @P0 MOV R14, RZ ;  /* 0x000000ff000e0202 */ /* 0x000fc60000000f00 */
[----:B------:R-:W-:Y:S01]  /*1c10*/  @P0 IMAD.MOV.U32 R15, RZ, RZ, R3 ;  /* 0x000000ffff0f0224 */ /* 0x000fe200078e0003 */
[----:B------:R-:W-:Y:S06]  /*1c20*/  BRA `(.L_x_31) ;  /* 0x0000000000087947 */ /* 0x000fec0003800000 */
.L_x_32:
[----:B------:R-:W-:Y:S02]  /*1c30*/  LOP3.LUT R15, R9, 0x80000, RZ, 0xfc, !PT ;  /* 0x00080000090f7812 */ /* 0x000fe400078efcff */
[----:B------:R-:W-:-:S07]  /*1c40*/  MOV R14, R8 ;  /* 0x00000008000e7202 */ /* 0x000fce0000000f00 */
.L_x_31:
[----:B------:R-:W-:Y:S05]  /*1c50*/  BSYNC.RECONVERGENT B1 ;  /* 0x0000000000017941 */ /* 0x000fea0003800200 */
.L_x_29:
[----:B------:R-:W-:Y:S01]  /*1c60*/  IMAD.MOV.U32 R11, RZ, RZ, 0x0 ;  /* 0x00000000ff0b7424 */ /* 0x000fe200078e00ff */
[----:B------:R-:W-:Y:S01]  /*1c70*/  MOV R5, R15 ;  /* 0x0000000f00057202 */ /* 0x000fe20000000f00 */
[----:B------:R-:W-:Y:S02]  /*1c80*/  IMAD.MOV.U32 R4, RZ, RZ, R14 ;  /* 0x000000ffff047224 */ /* 0x000fe400078e000e */
[----:B------:R-:W-:Y:S05]  /*1c90*/  RET.REL.NODEC R10 `(cRRTCKernel) ;  /* 0xffffffe00ad87950 */ /* 0x000fea0003c3ffff */
        .weak           $__internal_1_$__cuda_sm20_sqrt_rn_f32_slowpath
        .type           $__internal_1_$__cuda_sm20_sqrt_rn_f32_slowpath,@function
        .size           $__internal_1_$__cuda_sm20_sqrt_rn_f32_slowpath,(.L_x_36 - $__internal_1_$__cuda_sm20_sqrt_rn_f32_slowpath)
$__internal_1_$__cuda_sm20_sqrt_rn_f32_slowpath:
[----:B------:R-:W-:-:S13]  /*1ca0*/  LOP3.LUT P0, RZ, R0, 0x7fffffff, RZ, 0xc0, !PT ;  /* 0x7fffffff00ff7812 */ /* 0x000fda000780c0ff */
[----:B------:R-:W-:Y:S01]  /*1cb0*/  @!P0 MOV R3, R0 ;  /* 0x0000000000038202 */ /* 0x000fe20000000f00 */
[----:B------:R-:W-:Y:S06]  /*1cc0*/  @!P0 BRA `(.L_x_33) ;  /* 0x0000000000448947 */ /* 0x000fec0003800000 */
[----:B------:R-:W-:-:S13]  /*1cd0*/  FSETP.GEU.FTZ.AND P0, PT, R0, RZ, PT ;  /* 0x000000ff0000720b */ /* 0x000fda0003f1e000 */
[----:B------:R-:W-:Y:S01]  /*1ce0*/  @!P0 IMAD.MOV.U32 R3, RZ, RZ, 0x7fffffff ;  /* 0x7fffffffff038424 */ /* 0x000fe200078e00ff */
[----:B------:R-:W-:Y:S06]  /*1cf0*/  @!P0 BRA `(.L_x_33) ;  /* 0x0000000000388947 */ /* 0x000fec0003800000 */
[----:B------:R-:W-:-:S13]  /*1d00*/  FSETP.GTU.FTZ.AND P0, PT, |R0|, +INF , PT ;  /* 0x7f8000000000780b */ /* 0x000fda0003f1c200 */
[----:B------:R-:W-:Y:S01]  /*1d10*/  @P0 FADD.FTZ R3, R0, 1 ;  /* 0x3f80000000030421 */ /* 0x000fe20000010000 */
[----:B------:R-:W-:Y:S06]  /*1d20*/  @P0 BRA `(.L_x_33) ;  /* 0x00000000002c0947 */ /* 0x000fec0003800000 */
[----:B------:R-:W-:-:S13]  /*1d30*/  FSETP.NEU.FTZ.AND P0, PT, |R0|, +INF , PT ;  /* 0x7f8000000000780b */ /* 0x000fda0003f1d200 */
[----:B------:R-:W-:Y:S01]  /*1d40*/  @!P0 MOV R3, R0 ;  /* 0x0000000000038202 */ /* 0x000fe20000000f00 */
[----:B------:R-:W-:Y:S06]  /*1d50*/  @!P0 BRA `(.L_x_33) ;  /* 0x0000000000208947 */ /* 0x000fec0003800000 */
[----:B------:R-:W-:-:S04]  /*1d60*/  FFMA R0, R0, 1.84467440737095516160e+19, RZ ;  /* 0x5f80000000007823 */ /* 0x000fc800000000ff */
[----:B------:R-:W0:Y:S02]  /*1d70*/  MUFU.RSQ R3, R0 ;  /* 0x0000000000037308 */ /* 0x000e240000001400 */
[----:B0-----:R-:W-:Y:S01]  /*1d80*/  FMUL.FTZ R5, R0, R3 ;  /* 0x0000000300057220 */ /* 0x001fe20000410000 */
[----:B------:R-:W-:-:S03]  /*1d90*/  FMUL.FTZ R3, R3, 0.5 ;  /* 0x3f00000003037820 */ /* 0x000fc60000410000 */
[----:B------:R-:W-:-:S04]  /*1da0*/  FADD.FTZ R4, -R5, -RZ ;  /* 0x800000ff05047221 */ /* 0x000fc80000010100 */
[----:B------:R-:W-:-:S04]  /*1db0*/  FFMA R4, R5, R4, R0 ;  /* 0x0000000405047223 */ /* 0x000fc80000000000 */
[----:B------:R-:W-:-:S04]  /*1dc0*/  FFMA R3, R4, R3, R5 ;  /* 0x0000000304037223 */ /* 0x000fc80000000005 */
[----:B------:R-:W-:-:S07]  /*1dd0*/  FMUL.FTZ R3, R3, 2.3283064365386962891e-10 ;  /* 0x2f80000003037820 */ /* 0x000fce0000410000 */
.L_x_33:
[----:B------:R-:W-:Y:S02]  /*1de0*/  HFMA2 R5, -RZ, RZ, 0, 0 ;  /* 0x00000000ff057431 */ /* 0x000fe400000001ff */
[----:B------:R-:W-:-:S04]  /*1df0*/  IMAD.MOV.U32 R4, RZ, RZ, R6 ;  /* 0x000000ffff047224 */ /* 0x000fc800078e0006 */
[----:B------:R-:W-:Y:S05]  /*1e00*/  RET.REL.NODEC R4 `(cRRTCKernel) ;  /* 0xffffffe0047c7950 */ /* 0x000fea0003c3ffff */
.L_x_34:
[----:B------:R-:W-:-:S00]  /*1e10*/  BRA `(.L_x_34) ;  /* 0xfffffffc00fc7947 */ /* 0x000fc0000383ffff */
[----:B------:R-:W-:-:S00]  /*1e20*/  NOP ;  /* 0x0000000000007918 */ /* 0x000fc00000000000 */
        /* <DEDUP_REMOVED lines=13> */
.L_x_36:


//--------------------- .nv.global.init           --------------------------
	.section	.nv.global.init,"aw",@progbits
.nv.global.init:
	.type		$str$5,@object
	.size		$str$5,($str$4 - $str$5)
$str$5:
        /*0000*/ 	.byte	0x0a, 0x00
	.type		$str$4,@object
	.size		$str$4,($str$3 - $str$4)
$str$4:
        /*0002*/ 	.byte	0x25, 0x66, 0x20, 0x00
	.type		$str$3,@object
	.size		$str$3,($str$2 - $str$3)
$str$3:
        /*0006*/ 	.byte	0x53, 0x61, 0x6d, 0x70, 0x6c, 0x65, 0x64, 0x20, 0x63, 0x6f, 0x6e, 0x66, 0x69, 0x67, 0x75, 0x72
        /*0016*/ 	.byte	0x61, 0x74, 0x69, 0x6f, 0x6e, 0x3a, 0x20, 0x00
	.type		$str$2,@object
	.size		$str$2,($str$1 - $str$2)
$str$2:
        /*001e*/ 	.byte	0x6c, 0x6f, 0x63, 0x61, 0x6c, 0x53, 0x61, 0x6d, 0x70, 0x6c, 0x65, 0x64, 0x43, 0x6f, 0x75, 0x6e
        /*002e*/ 	.byte	0x74, 0x65, 0x72, 0x3a, 0x20, 0x25, 0x64, 0x0a, 0x00
	.type		$str$1,@object
	.size		$str$1,($str - $str$1)
$str$1:
        /*0037*/ 	.byte	0x6c, 0x6f, 0x63, 0x61, 0x6c, 0x47, 0x6f, 0x61, 0x6c, 0x54, 0x72, 0x65, 0x65, 0x43, 0x6f, 0x75
        /*0047*/ 	.byte	0x6e, 0x74, 0x65, 0x72, 0x3a, 0x20, 0x25, 0x64, 0x0a, 0x00
	.type		$str,@object
	.size		$str,($str$6 - $str)
$str:
        /*0051*/ 	.byte	0x6c, 0x6f, 0x63, 0x61, 0x6c, 0x53, 0x74, 0x61, 0x72, 0x74, 0x54, 0x72, 0x65, 0x65, 0x43, 0x6f
        /*0061*/ 	.byte	0x75, 0x6e, 0x74, 0x65, 0x72, 0x3a, 0x20, 0x25, 0x64, 0x0a, 0x00
	.type		$str$6,@object
	.size		$str$6,(.L_11 - $str$6)
$str$6:
        /*006c*/ 	.byte	0x4e, 0x65, 0x61, 0x72, 0x65, 0x73, 0x74, 0x20, 0x6e, 0x65, 0x69, 0x67, 0x68, 0x62, 0x6f, 0x72
        /*007c*/ 	.byte	0x20, 0x69, 0x6e, 0x64, 0x65, 0x78, 0x3a, 0x20, 0x25, 0x64, 0x2c, 0x20, 0x45, 0x75, 0x63, 0x6c
        /*008c*/ 	.byte	0x69, 0x64, 0x65, 0x61, 0x6e, 0x20, 0x64, 0x69, 0x73, 0x74, 0x61, 0x6e, 0x63, 0x65, 0x3a, 0x20
        /*009c*/ 	.byte	0x25, 0x66, 0x20, 0x6d, 0x6f, 0x74, 0x69, 0x6f, 0x6e, 0x20, 0x73, 0x74, 0x65, 0x70, 0x3a, 0x20
        /*00ac*/ 	.byte	0x25, 0x64, 0x20, 0x0a, 0x20, 0x00
.L_11:


//--------------------- .nv.shared.cRRTCKernel    --------------------------
	.section	.nv.shared.cRRTCKernel,"aw",@nobits
	.sectionflags	@""
	.align	8
.nv.shared.cRRTCKernel:
	.zero		1348


//--------------------- .nv.shared.reserved.0     --------------------------
	.section	.nv.shared.reserved.0,"aw",@nobits
	.weak		__nv_reservedSMEM_offset_0_alias
	.size		__nv_reservedSMEM_offset_0_alias, 0, 64
	.other		__nv_reservedSMEM_offset_0_alias,@"STO_CUDA_RESERVED_SHARED STV_DEFAULT"
__nv_reservedSMEM_offset_0_alias:
	.zero		0
	.zero		64


//--------------------- .nv.global                --------------------------
	.section	.nv.global,"aw",@nobits
	.align	4
.nv.global:
	.type		sampledCounter,@object
	.size		sampledCounter,(startTreeCounter - sampledCounter)
sampledCounter:
	.zero		4
	.type		startTreeCounter,@object
	.size		startTreeCounter,(goalTreeCounter - startTreeCounter)
startTreeCounter:
	.zero		4
	.type		goalTreeCounter,@object
	.size		goalTreeCounter,(.L_1 - goalTreeCounter)
goalTreeCounter:
	.zero		4
.L_1:


//--------------------- .nv.constant0.cRRTCKernel --------------------------
	.section	.nv.constant0.cRRTCKernel,"a",@progbits
	.sectionflags	@""
	.align	4
.nv.constant0.cRRTCKernel:
	.zero		936


//--------------------- SYMBOLS --------------------------

	.type		.nv.reservedSmem.offset0,@object
	.size		.nv.reservedSmem.offset0,0x4
	.type		.nv.reservedSmem.cap,@object
	.size		.nv.reservedSmem.cap,0x4
	.type		vprintf,@function
